	.target	sm_103a

	.elftype	@"ET_EXEC"


//--------------------- .note.nv.tkinfo           --------------------------
	.section	.note.nv.tkinfo,"",@"SHT_NOTE"
	.sectionflags	@"SHF_NOTE_NV_TKINFO"
	.tkinfo
        /*0018*/ 	.word	0x00000002
        /*0030*/ 	.string	""
        /*0030*/ 	.string	"ptxas"
        /*0030*/ 	.string	"Cuda compilation tools, release 13.0, V13.0.88"
        /*0030*/ 	.string	"Build cuda_13.0.r13.0/compiler.36424714_0"
        /*0030*/ 	.string	"-arch sm_103a -m 64 "



//--------------------- .note.nv.cuinfo           --------------------------
	.section	.note.nv.cuinfo,"",@"SHT_NOTE"
	.sectionflags	@"SHF_NOTE_NV_CUINFO"
        /*0018*/ 	.short	0x0002
        /*001a*/ 	.short	0x0067
        /*001c*/ 	.short	0x0082
	.zero		2


//--------------------- .nv.info                  --------------------------
	.section	.nv.info,"",@"SHT_CUDA_INFO"
	.align	4


	//----- nvinfo : EIATTR_REGCOUNT
	.align		4
        /*0000*/ 	.byte	0x04, 0x2f
        /*0002*/ 	.short	(.L_12 - .L_11)
	.align		4
.L_11:
        /*0004*/ 	.word	index@(_ZN7cutlass13device_kernelIN5flash19enable_sm80_to_sm89INS1_16FlashAttnFwdSm80INS1_25CollectiveMainloopFwdSm80ILi8ELi1ELb0EN4cute5tupleIJNS5_1CILi128EEENS7_ILi48EEENS7_ILi256EEEEEELi256ENS_6half_tEfNS_4arch4Sm80ELb1ELb0ELb0ELb1ELb1ELb1ELb1ELb1EEENS1_21CollectiveEpilogueFwdINS6_IJS8_SA_S9_EEENS6_IJNS7_ILi1EEESI_SI_EEESC_SE_Li256ELb1ELb1ELb1ELb0EEENS1_36VarlenDynamicPersistentTileSchedulerILi128ELi48ELi256ELi256ELb1ELb1ELb0ELb1ELb1ELb1EEEEEEEEEvNT_6ParamsE)
        /*0008*/ 	.word	0x00000004


	//----- nvinfo : EIATTR_FRAME_SIZE
	.align		4
.L_12:
        /*000c*/ 	.byte	0x04, 0x11
        /*000e*/ 	.short	(.L_14 - .L_13)
	.align		4
.L_13:
        /*0010*/ 	.word	index@(_ZN7cutlass13device_kernelIN5flash19enable_sm80_to_sm89INS1_16FlashAttnFwdSm80INS1_25CollectiveMainloopFwdSm80ILi8ELi1ELb0EN4cute5tupleIJNS5_1CILi128EEENS7_ILi48EEENS7_ILi256EEEEEELi256ENS_6half_tEfNS_4arch4Sm80ELb1ELb0ELb0ELb1ELb1ELb1ELb1ELb1EEENS1_21CollectiveEpilogueFwdINS6_IJS8_SA_S9_EEENS6_IJNS7_ILi1EEESI_SI_EEESC_SE_Li256ELb1ELb1ELb1ELb0EEENS1_36VarlenDynamicPersistentTileSchedulerILi128ELi48ELi256ELi256ELb1ELb1ELb0ELb1ELb1ELb1EEEEEEEEEvNT_6ParamsE)
        /*0014*/ 	.word	0x00000000


	//----- nvinfo : EIATTR_REGCOUNT
	.align		4
.L_14:
        /*0018*/ 	.byte	0x04, 0x2f
        /*001a*/ 	.short	(.L_16 - .L_15)
	.align		4
.L_15:
        /*001c*/ 	.word	index@(_ZN7cutlass13device_kernelIN5flash19enable_sm80_to_sm89INS1_16FlashAttnFwdSm80INS1_25CollectiveMainloopFwdSm80ILi8ELi1ELb0EN4cute5tupleIJNS5_1CILi128EEENS7_ILi64EEENS7_ILi256EEEEEELi256ENS_6half_tEfNS_4arch4Sm80ELb1ELb0ELb0ELb1ELb1ELb0ELb1ELb1EEENS1_21CollectiveEpilogueFwdINS6_IJS8_SA_S9_EEENS6_IJNS7_ILi1EEESI_SI_EEESC_SE_Li256ELb1ELb1ELb1ELb0EEENS1_36VarlenDynamicPersistentTileSchedulerILi128ELi64ELi256ELi256ELb1ELb1ELb0ELb1ELb1ELb1EEEEEEEEEvNT_6ParamsE)
        /*0020*/ 	.word	0x00000004


	//----- nvinfo : EIATTR_FRAME_SIZE
	.align		4
.L_16:
        /*0024*/ 	.byte	0x04, 0x11
        /*0026*/ 	.short	(.L_18 - .L_17)
	.align		4
.L_17:
        /*0028*/ 	.word	index@(_ZN7cutlass13device_kernelIN5flash19enable_sm80_to_sm89INS1_16FlashAttnFwdSm80INS1_25CollectiveMainloopFwdSm80ILi8ELi1ELb0EN4cute5tupleIJNS5_1CILi128EEENS7_ILi64EEENS7_ILi256EEEEEELi256ENS_6half_tEfNS_4arch4Sm80ELb1ELb0ELb0ELb1ELb1ELb0ELb1ELb1EEENS1_21CollectiveEpilogueFwdINS6_IJS8_SA_S9_EEENS6_IJNS7_ILi1EEESI_SI_EEESC_SE_Li256ELb1ELb1ELb1ELb0EEENS1_36VarlenDynamicPersistentTileSchedulerILi128ELi64ELi256ELi256ELb1ELb1ELb0ELb1ELb1ELb1EEEEEEEEEvNT_6ParamsE)
        /*002c*/ 	.word	0x00000000


	//----- nvinfo : EIATTR_REGCOUNT
	.align		4
.L_18:
        /*0030*/ 	.byte	0x04, 0x2f
        /*0032*/ 	.short	(.L_20 - .L_19)
	.align		4
.L_19:
        /*0034*/ 	.word	index@(_ZN7cutlass13device_kernelIN5flash19enable_sm80_to_sm89INS1_16FlashAttnFwdSm80INS1_25CollectiveMainloopFwdSm80ILi8ELi1ELb0EN4cute5tupleIJNS5_1CILi128EEENS7_ILi96EEENS7_ILi256EEEEEELi256ENS_6half_tEfNS_4arch4Sm80ELb1ELb0ELb0ELb0ELb1ELb0ELb1ELb1EEENS1_21CollectiveEpilogueFwdINS6_IJS8_SA_S9_EEENS6_IJNS7_ILi1EEESI_SI_EEESC_SE_Li256ELb0ELb1ELb1ELb0EEENS1_30DynamicPersistentTileSchedulerILi256ELi256ELb1ELb1ELb0EEEEEEEEEvNT_6ParamsE)
        /*0038*/ 	.word	0x00000004


	//----- nvinfo : EIATTR_FRAME_SIZE
	.align		4
.L_20:
        /*003c*/ 	.byte	0x04, 0x11
        /*003e*/ 	.short	(.L_22 - .L_21)
	.align		4
.L_21:
        /*0040*/ 	.word	index@(_ZN7cutlass13device_kernelIN5flash19enable_sm80_to_sm89INS1_16FlashAttnFwdSm80INS1_25CollectiveMainloopFwdSm80ILi8ELi1ELb0EN4cute5tupleIJNS5_1CILi128EEENS7_ILi96EEENS7_ILi256EEEEEELi256ENS_6half_tEfNS_4arch4Sm80ELb1ELb0ELb0ELb0ELb1ELb0ELb1ELb1EEENS1_21CollectiveEpilogueFwdINS6_IJS8_SA_S9_EEENS6_IJNS7_ILi1EEESI_SI_EEESC_SE_Li256ELb0ELb1ELb1ELb0EEENS1_30DynamicPersistentTileSchedulerILi256ELi256ELb1ELb1ELb0EEEEEEEEEvNT_6ParamsE)
        /*0044*/ 	.word	0x00000000


	//----- nvinfo : EIATTR_REGCOUNT
	.align		4
.L_22:
        /*0048*/ 	.byte	0x04, 0x2f
        /*004a*/ 	.short	(.L_24 - .L_23)
	.align		4
.L_23:
        /*004c*/ 	.word	index@(_ZN7cutlass13device_kernelIN5flash19enable_sm80_to_sm89INS1_16FlashAttnFwdSm80INS1_25CollectiveMainloopFwdSm80ILi8ELi1ELb0EN4cute5tupleIJNS5_1CILi128EEENS7_ILi48EEENS7_ILi256EEEEEELi256ENS_6half_tEfNS_4arch4Sm80ELb0ELb1ELb0ELb1ELb1ELb1ELb1ELb1EEENS1_21CollectiveEpilogueFwdINS6_IJS8_SA_S9_EEENS6_IJNS7_ILi1EEESI_SI_EEESC_SE_Li256ELb1ELb1ELb1ELb0EEENS1_36VarlenDynamicPersistentTileSchedulerILi128ELi48ELi256ELi256ELb1ELb1ELb0ELb1ELb0ELb1EEEEEEEEEvNT_6ParamsE)
        /*0050*/ 	.word	0x00000004


	//----- nvinfo : EIATTR_FRAME_SIZE
	.align		4
.L_24:
        /*0054*/ 	.byte	0x04, 0x11
        /*0056*/ 	.short	(.L_26 - .L_25)
	.align		4
.L_25:
        /*0058*/ 	.word	index@(_ZN7cutlass13device_kernelIN5flash19enable_sm80_to_sm89INS1_16FlashAttnFwdSm80INS1_25CollectiveMainloopFwdSm80ILi8ELi1ELb0EN4cute5tupleIJNS5_1CILi128EEENS7_ILi48EEENS7_ILi256EEEEEELi256ENS_6half_tEfNS_4arch4Sm80ELb0ELb1ELb0ELb1ELb1ELb1ELb1ELb1EEENS1_21CollectiveEpilogueFwdINS6_IJS8_SA_S9_EEENS6_IJNS7_ILi1EEESI_SI_EEESC_SE_Li256ELb1ELb1ELb1ELb0EEENS1_36VarlenDynamicPersistentTileSchedulerILi128ELi48ELi256ELi256ELb1ELb1ELb0ELb1ELb0ELb1EEEEEEEEEvNT_6ParamsE)
        /*005c*/ 	.word	0x00000000


	//----- nvinfo : EIATTR_REGCOUNT
	.align		4
.L_26:
        /*0060*/ 	.byte	0x04, 0x2f
        /*0062*/ 	.short	(.L_28 - .L_27)
	.align		4
.L_27:
        /*0064*/ 	.word	index@(_ZN7cutlass13device_kernelIN5flash19enable_sm80_to_sm89INS1_16FlashAttnFwdSm80INS1_25CollectiveMainloopFwdSm80ILi8ELi1ELb0EN4cute5tupleIJNS5_1CILi128EEENS7_ILi64EEENS7_ILi256EEEEEELi256ENS_6half_tEfNS_4arch4Sm80ELb0ELb1ELb0ELb1ELb1ELb0ELb1ELb1EEENS1_21CollectiveEpilogueFwdINS6_IJS8_SA_S9_EEENS6_IJNS7_ILi1EEESI_SI_EEESC_SE_Li256ELb1ELb1ELb1ELb0EEENS1_36VarlenDynamicPersistentTileSchedulerILi128ELi64ELi256ELi256ELb1ELb1ELb0ELb1ELb0ELb1EEEEEEEEEvNT_6ParamsE)
        /*0068*/ 	.word	0x00000004


	//----- nvinfo : EIATTR_FRAME_SIZE
	.align		4
.L_28:
        /*006c*/ 	.byte	0x04, 0x11
        /*006e*/ 	.short	(.L_30 - .L_29)
	.align		4
.L_29:
        /*0070*/ 	.word	index@(_ZN7cutlass13device_kernelIN5flash19enable_sm80_to_sm89INS1_16FlashAttnFwdSm80INS1_25CollectiveMainloopFwdSm80ILi8ELi1ELb0EN4cute5tupleIJNS5_1CILi128EEENS7_ILi64EEENS7_ILi256EEEEEELi256ENS_6half_tEfNS_4arch4Sm80ELb0ELb1ELb0ELb1ELb1ELb0ELb1ELb1EEENS1_21CollectiveEpilogueFwdINS6_IJS8_SA_S9_EEENS6_IJNS7_ILi1EEESI_SI_EEESC_SE_Li256ELb1ELb1ELb1ELb0EEENS1_36VarlenDynamicPersistentTileSchedulerILi128ELi64ELi256ELi256ELb1ELb1ELb0ELb1ELb0ELb1EEEEEEEEEvNT_6ParamsE)
        /*0074*/ 	.word	0x00000000


	//----- nvinfo : EIATTR_REGCOUNT
	.align		4
.L_30:
        /*0078*/ 	.byte	0x04, 0x2f
        /*007a*/ 	.short	(.L_32 - .L_31)
	.align		4
.L_31:
        /*007c*/ 	.word	index@(_ZN7cutlass13device_kernelIN5flash19enable_sm80_to_sm89INS1_16FlashAttnFwdSm80INS1_25CollectiveMainloopFwdSm80ILi8ELi1ELb0EN4cute5tupleIJNS5_1CILi128EEENS7_ILi64EEENS7_ILi256EEEEEELi256ENS_6half_tEfNS_4arch4Sm80ELb0ELb1ELb0ELb0ELb1ELb0ELb1ELb1EEENS1_21CollectiveEpilogueFwdINS6_IJS8_SA_S9_EEENS6_IJNS7_ILi1EEESI_SI_EEESC_SE_Li256ELb0ELb1ELb1ELb0EEENS1_19SingleTileSchedulerILb0ELb1ELb1ELi128EEEEEEEEEvNT_6ParamsE)
        /*0080*/ 	.word	0x00000004


	//----- nvinfo : EIATTR_FRAME_SIZE
	.align		4
.L_32:
        /*0084*/ 	.byte	0x04, 0x11
        /*0086*/ 	.short	(.L_34 - .L_33)
	.align		4
.L_33:
        /*0088*/ 	.word	index@(_ZN7cutlass13device_kernelIN5flash19enable_sm80_to_sm89INS1_16FlashAttnFwdSm80INS1_25CollectiveMainloopFwdSm80ILi8ELi1ELb0EN4cute5tupleIJNS5_1CILi128EEENS7_ILi64EEENS7_ILi256EEEEEELi256ENS_6half_tEfNS_4arch4Sm80ELb0ELb1ELb0ELb0ELb1ELb0ELb1ELb1EEENS1_21CollectiveEpilogueFwdINS6_IJS8_SA_S9_EEENS6_IJNS7_ILi1EEESI_SI_EEESC_SE_Li256ELb0ELb1ELb1ELb0EEENS1_19SingleTileSchedulerILb0ELb1ELb1ELi128EEEEEEEEEvNT_6ParamsE)
        /*008c*/ 	.word	0x00000000


	//----- nvinfo : EIATTR_REGCOUNT
	.align		4
.L_34:
        /*0090*/ 	.byte	0x04, 0x2f
        /*0092*/ 	.short	(.L_36 - .L_35)
	.align		4
.L_35:
        /*0094*/ 	.word	index@(_ZN7cutlass13device_kernelIN5flash19enable_sm80_to_sm89INS1_16FlashAttnFwdSm80INS1_25CollectiveMainloopFwdSm80ILi8ELi1ELb0EN4cute5tupleIJNS5_1CILi128EEENS7_ILi48EEENS7_ILi256EEEEEELi256ENS_6half_tEfNS_4arch4Sm80ELb0ELb0ELb0ELb1ELb1ELb1ELb1ELb1EEENS1_21CollectiveEpilogueFwdINS6_IJS8_SA_S9_EEENS6_IJNS7_ILi1EEESI_SI_EEESC_SE_Li256ELb1ELb1ELb1ELb0EEENS1_36VarlenDynamicPersistentTileSchedulerILi128ELi48ELi256ELi256ELb1ELb1ELb0ELb0ELb1ELb1EEEEEEEEEvNT_6ParamsE)
        /*0098*/ 	.word	0x00000004


	//----- nvinfo : EIATTR_FRAME_SIZE
	.align		4
.L_36:
        /*009c*/ 	.byte	0x04, 0x11
        /*009e*/ 	.short	(.L_38 - .L_37)
	.align		4
.L_37:
        /*00a0*/ 	.word	index@(_ZN7cutlass13device_kernelIN5flash19enable_sm80_to_sm89INS1_16FlashAttnFwdSm80INS1_25CollectiveMainloopFwdSm80ILi8ELi1ELb0EN4cute5tupleIJNS5_1CILi128EEENS7_ILi48EEENS7_ILi256EEEEEELi256ENS_6half_tEfNS_4arch4Sm80ELb0ELb0ELb0ELb1ELb1ELb1ELb1ELb1EEENS1_21CollectiveEpilogueFwdINS6_IJS8_SA_S9_EEENS6_IJNS7_ILi1EEESI_SI_EEESC_SE_Li256ELb1ELb1ELb1ELb0EEENS1_36VarlenDynamicPersistentTileSchedulerILi128ELi48ELi256ELi256ELb1ELb1ELb0ELb0ELb1ELb1EEEEEEEEEvNT_6ParamsE)
        /*00a4*/ 	.word	0x00000000


	//----- nvinfo : EIATTR_REGCOUNT
	.align		4
.L_38:
        /*00a8*/ 	.byte	0x04, 0x2f
        /*00aa*/ 	.short	(.L_40 - .L_39)
	.align		4
.L_39:
        /*00ac*/ 	.word	index@(_ZN7cutlass13device_kernelIN5flash19enable_sm80_to_sm89INS1_16FlashAttnFwdSm80INS1_25CollectiveMainloopFwdSm80ILi8ELi1ELb0EN4cute5tupleIJNS5_1CILi128EEENS7_ILi64EEENS7_ILi256EEEEEELi256ENS_6half_tEfNS_4arch4Sm80ELb0ELb0ELb0ELb1ELb1ELb0ELb1ELb1EEENS1_21CollectiveEpilogueFwdINS6_IJS8_SA_S9_EEENS6_IJNS7_ILi1EEESI_SI_EEESC_SE_Li256ELb1ELb1ELb1ELb0EEENS1_36VarlenDynamicPersistentTileSchedulerILi128ELi64ELi256ELi256ELb1ELb1ELb0ELb0ELb1ELb1EEEEEEEEEvNT_6ParamsE)
        /*00b0*/ 	.word	0x00000004


	//----- nvinfo : EIATTR_FRAME_SIZE
	.align		4
.L_40:
        /*00b4*/ 	.byte	0x04, 0x11
        /*00b6*/ 	.short	(.L_42 - .L_41)
	.align		4
.L_41:
        /*00b8*/ 	.word	index@(_ZN7cutlass13device_kernelIN5flash19enable_sm80_to_sm89INS1_16FlashAttnFwdSm80INS1_25CollectiveMainloopFwdSm80ILi8ELi1ELb0EN4cute5tupleIJNS5_1CILi128EEENS7_ILi64EEENS7_ILi256EEEEEELi256ENS_6half_tEfNS_4arch4Sm80ELb0ELb0ELb0ELb1ELb1ELb0ELb1ELb1EEENS1_21CollectiveEpilogueFwdINS6_IJS8_SA_S9_EEENS6_IJNS7_ILi1EEESI_SI_EEESC_SE_Li256ELb1ELb1ELb1ELb0EEENS1_36VarlenDynamicPersistentTileSchedulerILi128ELi64ELi256ELi256ELb1ELb1ELb0ELb0ELb1ELb1EEEEEEEEEvNT_6ParamsE)
        /*00bc*/ 	.word	0x00000000


	//----- nvinfo : EIATTR_REGCOUNT
	.align		4
.L_42:
        /*00c0*/ 	.byte	0x04, 0x2f
        /*00c2*/ 	.short	(.L_44 - .L_43)
	.align		4
.L_43:
        /*00c4*/ 	.word	index@(_ZN7cutlass13device_kernelIN5flash19enable_sm80_to_sm89INS1_16FlashAttnFwdSm80INS1_25CollectiveMainloopFwdSm80ILi8ELi1ELb0EN4cute5tupleIJNS5_1CILi128EEENS7_ILi96EEENS7_ILi256EEEEEELi256ENS_6half_tEfNS_4arch4Sm80ELb0ELb0ELb0ELb0ELb1ELb0ELb1ELb1EEENS1_21CollectiveEpilogueFwdINS6_IJS8_SA_S9_EEENS6_IJNS7_ILi1EEESI_SI_EEESC_SE_Li256ELb0ELb1ELb1ELb0EEENS1_19SingleTileSchedulerILb0ELb1ELb1ELi128EEEEEEEEEvNT_6ParamsE)
        /*00c8*/ 	.word	0x00000004


	//----- nvinfo : EIATTR_FRAME_SIZE
	.align		4
.L_44:
        /*00cc*/ 	.byte	0x04, 0x11
        /*00ce*/ 	.short	(.L_46 - .L_45)
	.align		4
.L_45:
        /*00d0*/ 	.word	index@(_ZN7cutlass13device_kernelIN5flash19enable_sm80_to_sm89INS1_16FlashAttnFwdSm80INS1_25CollectiveMainloopFwdSm80ILi8ELi1ELb0EN4cute5tupleIJNS5_1CILi128EEENS7_ILi96EEENS7_ILi256EEEEEELi256ENS_6half_tEfNS_4arch4Sm80ELb0ELb0ELb0ELb0ELb1ELb0ELb1ELb1EEENS1_21CollectiveEpilogueFwdINS6_IJS8_SA_S9_EEENS6_IJNS7_ILi1EEESI_SI_EEESC_SE_Li256ELb0ELb1ELb1ELb0EEENS1_19SingleTileSchedulerILb0ELb1ELb1ELi128EEEEEEEEEvNT_6ParamsE)
        /*00d4*/ 	.word	0x00000000


	//----- nvinfo : EIATTR_REGCOUNT
	.align		4
.L_46:
        /*00d8*/ 	.byte	0x04, 0x2f
        /*00da*/ 	.short	(.L_48 - .L_47)
	.align		4
.L_47:
        /*00dc*/ 	.word	index@(_ZN7cutlass13device_kernelIN5flash19enable_sm80_to_sm89INS1_16FlashAttnFwdSm80INS1_25CollectiveMainloopFwdSm80ILi8ELi1ELb0EN4cute5tupleIJNS5_1CILi128EEENS7_ILi32EEENS7_ILi256EEEEEELi256ENS_6half_tEfNS_4arch4Sm80ELb1ELb0ELb0ELb1ELb1ELb1ELb1ELb1EEENS1_21CollectiveEpilogueFwdINS6_IJS8_SA_S9_EEENS6_IJNS7_ILi1EEESI_SI_EEESC_SE_Li256ELb1ELb1ELb1ELb0EEENS1_36VarlenDynamicPersistentTileSchedulerILi128ELi32ELi256ELi256ELb1ELb1ELb0ELb1ELb1ELb1EEEEEEEEEvNT_6ParamsE)
        /*00e0*/ 	.word	0x00000004


	//----- nvinfo : EIATTR_FRAME_SIZE
	.align		4
.L_48:
        /*00e4*/ 	.byte	0x04, 0x11
        /*00e6*/ 	.short	(.L_50 - .L_49)
	.align		4
.L_49:
        /*00e8*/ 	.word	index@(_ZN7cutlass13device_kernelIN5flash19enable_sm80_to_sm89INS1_16FlashAttnFwdSm80INS1_25CollectiveMainloopFwdSm80ILi8ELi1ELb0EN4cute5tupleIJNS5_1CILi128EEENS7_ILi32EEENS7_ILi256EEEEEELi256ENS_6half_tEfNS_4arch4Sm80ELb1ELb0ELb0ELb1ELb1ELb1ELb1ELb1EEENS1_21CollectiveEpilogueFwdINS6_IJS8_SA_S9_EEENS6_IJNS7_ILi1EEESI_SI_EEESC_SE_Li256ELb1ELb1ELb1ELb0EEENS1_36VarlenDynamicPersistentTileSchedulerILi128ELi32ELi256ELi256ELb1ELb1ELb0ELb1ELb1ELb1EEEEEEEEEvNT_6ParamsE)
        /*00ec*/ 	.word	0x00000000


	//----- nvinfo : EIATTR_REGCOUNT
	.align		4
.L_50:
        /*00f0*/ 	.byte	0x04, 0x2f
        /*00f2*/ 	.short	(.L_52 - .L_51)
	.align		4
.L_51:
        /*00f4*/ 	.word	index@(_ZN7cutlass13device_kernelIN5flash19enable_sm80_to_sm89INS1_16FlashAttnFwdSm80INS1_25CollectiveMainloopFwdSm80ILi8ELi1ELb1EN4cute5tupleIJNS5_1CILi128EEENS7_ILi48EEENS7_ILi256EEEEEELi256ENS_6half_tEfNS_4arch4Sm80ELb1ELb0ELb0ELb1ELb1ELb0ELb1ELb1EEENS1_21CollectiveEpilogueFwdINS6_IJS8_SA_S9_EEENS6_IJNS7_ILi1EEESI_SI_EEESC_SE_Li256ELb1ELb1ELb1ELb0EEENS1_36VarlenDynamicPersistentTileSchedulerILi128ELi48ELi256ELi256ELb1ELb1ELb0ELb1ELb1ELb1EEEEEEEEEvNT_6ParamsE)
        /*00f8*/ 	.word	0x00000004


	//----- nvinfo : EIATTR_FRAME_SIZE
	.align		4
.L_52:
        /*00fc*/ 	.byte	0x04, 0x11
        /*00fe*/ 	.short	(.L_54 - .L_53)
	.align		4
.L_53:
        /*0100*/ 	.word	index@(_ZN7cutlass13device_kernelIN5flash19enable_sm80_to_sm89INS1_16FlashAttnFwdSm80INS1_25CollectiveMainloopFwdSm80ILi8ELi1ELb1EN4cute5tupleIJNS5_1CILi128EEENS7_ILi48EEENS7_ILi256EEEEEELi256ENS_6half_tEfNS_4arch4Sm80ELb1ELb0ELb0ELb1ELb1ELb0ELb1ELb1EEENS1_21CollectiveEpilogueFwdINS6_IJS8_SA_S9_EEENS6_IJNS7_ILi1EEESI_SI_EEESC_SE_Li256ELb1ELb1ELb1ELb0EEENS1_36VarlenDynamicPersistentTileSchedulerILi128ELi48ELi256ELi256ELb1ELb1ELb0ELb1ELb1ELb1EEEEEEEEEvNT_6ParamsE)
        /*0104*/ 	.word	0x00000000


	//----- nvinfo : EIATTR_REGCOUNT
	.align		4
.L_54:
        /*0108*/ 	.byte	0x04, 0x2f
        /*010a*/ 	.short	(.L_56 - .L_55)
	.align		4
.L_55:
        /*010c*/ 	.word	index@(_ZN7cutlass13device_kernelIN5flash19enable_sm80_to_sm89INS1_16FlashAttnFwdSm80INS1_25CollectiveMainloopFwdSm80ILi8ELi1ELb1EN4cute5tupleIJNS5_1CILi128EEENS7_ILi64EEENS7_ILi256EEEEEELi256ENS_6half_tEfNS_4arch4Sm80ELb1ELb0ELb0ELb0ELb1ELb0ELb1ELb1EEENS1_21CollectiveEpilogueFwdINS6_IJS8_SA_S9_EEENS6_IJNS7_ILi1EEESI_SI_EEESC_SE_Li256ELb0ELb1ELb1ELb0EEENS1_30DynamicPersistentTileSchedulerILi256ELi256ELb1ELb1ELb0EEEEEEEEEvNT_6ParamsE)
        /*0110*/ 	.word	0x00000004


	//----- nvinfo : EIATTR_FRAME_SIZE
	.align		4
.L_56:
        /*0114*/ 	.byte	0x04, 0x11
        /*0116*/ 	.short	(.L_58 - .L_57)
	.align		4
.L_57:
        /*0118*/ 	.word	index@(_ZN7cutlass13device_kernelIN5flash19enable_sm80_to_sm89INS1_16FlashAttnFwdSm80INS1_25CollectiveMainloopFwdSm80ILi8ELi1ELb1EN4cute5tupleIJNS5_1CILi128EEENS7_ILi64EEENS7_ILi256EEEEEELi256ENS_6half_tEfNS_4arch4Sm80ELb1ELb0ELb0ELb0ELb1ELb0ELb1ELb1EEENS1_21CollectiveEpilogueFwdINS6_IJS8_SA_S9_EEENS6_IJNS7_ILi1EEESI_SI_EEESC_SE_Li256ELb0ELb1ELb1ELb0EEENS1_30DynamicPersistentTileSchedulerILi256ELi256ELb1ELb1ELb0EEEEEEEEEvNT_6ParamsE)
        /*011c*/ 	.word	0x00000000


	//----- nvinfo : EIATTR_REGCOUNT
	.align		4
.L_58:
        /*0120*/ 	.byte	0x04, 0x2f
        /*0122*/ 	.short	(.L_60 - .L_59)
	.align		4
.L_59:
        /*0124*/ 	.word	index@(_ZN7cutlass13device_kernelIN5flash19enable_sm80_to_sm89INS1_16FlashAttnFwdSm80INS1_25CollectiveMainloopFwdSm80ILi8ELi1ELb0EN4cute5tupleIJNS5_1CILi128EEENS7_ILi32EEENS7_ILi256EEEEEELi256ENS_6half_tEfNS_4arch4Sm80ELb0ELb1ELb0ELb1ELb1ELb1ELb1ELb1EEENS1_21CollectiveEpilogueFwdINS6_IJS8_SA_S9_EEENS6_IJNS7_ILi1EEESI_SI_EEESC_SE_Li256ELb1ELb1ELb1ELb0EEENS1_36VarlenDynamicPersistentTileSchedulerILi128ELi32ELi256ELi256ELb1ELb1ELb0ELb1ELb0ELb1EEEEEEEEEvNT_6ParamsE)
        /*0128*/ 	.word	0x00000004


	//----- nvinfo : EIATTR_FRAME_SIZE
	.align		4
.L_60:
        /*012c*/ 	.byte	0x04, 0x11
        /*012e*/ 	.short	(.L_62 - .L_61)
	.align		4
.L_61:
        /*0130*/ 	.word	index@(_ZN7cutlass13device_kernelIN5flash19enable_sm80_to_sm89INS1_16FlashAttnFwdSm80INS1_25CollectiveMainloopFwdSm80ILi8ELi1ELb0EN4cute5tupleIJNS5_1CILi128EEENS7_ILi32EEENS7_ILi256EEEEEELi256ENS_6half_tEfNS_4arch4Sm80ELb0ELb1ELb0ELb1ELb1ELb1ELb1ELb1EEENS1_21CollectiveEpilogueFwdINS6_IJS8_SA_S9_EEENS6_IJNS7_ILi1EEESI_SI_EEESC_SE_Li256ELb1ELb1ELb1ELb0EEENS1_36VarlenDynamicPersistentTileSchedulerILi128ELi32ELi256ELi256ELb1ELb1ELb0ELb1ELb0ELb1EEEEEEEEEvNT_6ParamsE)
        /*0134*/ 	.word	0x00000000


	//----- nvinfo : EIATTR_REGCOUNT
	.align		4
.L_62:
        /*0138*/ 	.byte	0x04, 0x2f
        /*013a*/ 	.short	(.L_64 - .L_63)
	.align		4
.L_63:
        /*013c*/ 	.word	index@(_ZN7cutlass13device_kernelIN5flash19enable_sm80_to_sm89INS1_16FlashAttnFwdSm80INS1_25CollectiveMainloopFwdSm80ILi8ELi1ELb1EN4cute5tupleIJNS5_1CILi128EEENS7_ILi48EEENS7_ILi256EEEEEELi256ENS_6half_tEfNS_4arch4Sm80ELb0ELb1ELb0ELb1ELb1ELb0ELb1ELb1EEENS1_21CollectiveEpilogueFwdINS6_IJS8_SA_S9_EEENS6_IJNS7_ILi1EEESI_SI_EEESC_SE_Li256ELb1ELb1ELb1ELb0EEENS1_36VarlenDynamicPersistentTileSchedulerILi128ELi48ELi256ELi256ELb1ELb1ELb0ELb1ELb0ELb1EEEEEEEEEvNT_6ParamsE)
        /*0140*/ 	.word	0x00000004


	//----- nvinfo : EIATTR_FRAME_SIZE
	.align		4
.L_64:
        /*0144*/ 	.byte	0x04, 0x11
        /*0146*/ 	.short	(.L_66 - .L_65)
	.align		4
.L_65:
        /*0148*/ 	.word	index@(_ZN7cutlass13device_kernelIN5flash19enable_sm80_to_sm89INS1_16FlashAttnFwdSm80INS1_25CollectiveMainloopFwdSm80ILi8ELi1ELb1EN4cute5tupleIJNS5_1CILi128EEENS7_ILi48EEENS7_ILi256EEEEEELi256ENS_6half_tEfNS_4arch4Sm80ELb0ELb1ELb0ELb1ELb1ELb0ELb1ELb1EEENS1_21CollectiveEpilogueFwdINS6_IJS8_SA_S9_EEENS6_IJNS7_ILi1EEESI_SI_EEESC_SE_Li256ELb1ELb1ELb1ELb0EEENS1_36VarlenDynamicPersistentTileSchedulerILi128ELi48ELi256ELi256ELb1ELb1ELb0ELb1ELb0ELb1EEEEEEEEEvNT_6ParamsE)
        /*014c*/ 	.word	0x00000000


	//----- nvinfo : EIATTR_REGCOUNT
	.align		4
.L_66:
        /*0150*/ 	.byte	0x04, 0x2f
        /*0152*/ 	.short	(.L_68 - .L_67)
	.align		4
.L_67:
        /*0154*/ 	.word	index@(_ZN7cutlass13device_kernelIN5flash19enable_sm80_to_sm89INS1_16FlashAttnFwdSm80INS1_25CollectiveMainloopFwdSm80ILi8ELi1ELb1EN4cute5tupleIJNS5_1CILi128EEENS7_ILi48EEENS7_ILi256EEEEEELi256ENS_6half_tEfNS_4arch4Sm80ELb0ELb1ELb0ELb0ELb1ELb0ELb1ELb1EEENS1_21CollectiveEpilogueFwdINS6_IJS8_SA_S9_EEENS6_IJNS7_ILi1EEESI_SI_EEESC_SE_Li256ELb0ELb1ELb1ELb0EEENS1_19SingleTileSchedulerILb0ELb1ELb1ELi128EEEEEEEEEvNT_6ParamsE)
        /*0158*/ 	.word	0x00000004


	//----- nvinfo : EIATTR_FRAME_SIZE
	.align		4
.L_68:
        /*015c*/ 	.byte	0x04, 0x11
        /*015e*/ 	.short	(.L_70 - .L_69)
	.align		4
.L_69:
        /*0160*/ 	.word	index@(_ZN7cutlass13device_kernelIN5flash19enable_sm80_to_sm89INS1_16FlashAttnFwdSm80INS1_25CollectiveMainloopFwdSm80ILi8ELi1ELb1EN4cute5tupleIJNS5_1CILi128EEENS7_ILi48EEENS7_ILi256EEEEEELi256ENS_6half_tEfNS_4arch4Sm80ELb0ELb1ELb0ELb0ELb1ELb0ELb1ELb1EEENS1_21CollectiveEpilogueFwdINS6_IJS8_SA_S9_EEENS6_IJNS7_ILi1EEESI_SI_EEESC_SE_Li256ELb0ELb1ELb1ELb0EEENS1_19SingleTileSchedulerILb0ELb1ELb1ELi128EEEEEEEEEvNT_6ParamsE)
        /*0164*/ 	.word	0x00000000


	//----- nvinfo : EIATTR_REGCOUNT
	.align		4
.L_70:
        /*0168*/ 	.byte	0x04, 0x2f
        /*016a*/ 	.short	(.L_72 - .L_71)
	.align		4
.L_71:
        /*016c*/ 	.word	index@(_ZN7cutlass13device_kernelIN5flash19enable_sm80_to_sm89INS1_16FlashAttnFwdSm80INS1_25CollectiveMainloopFwdSm80ILi8ELi1ELb0EN4cute5tupleIJNS5_1CILi128EEENS7_ILi32EEENS7_ILi256EEEEEELi256ENS_6half_tEfNS_4arch4Sm80ELb0ELb0ELb0ELb1ELb1ELb1ELb1ELb1EEENS1_21CollectiveEpilogueFwdINS6_IJS8_SA_S9_EEENS6_IJNS7_ILi1EEESI_SI_EEESC_SE_Li256ELb1ELb1ELb1ELb0EEENS1_36VarlenDynamicPersistentTileSchedulerILi128ELi32ELi256ELi256ELb1ELb1ELb0ELb0ELb1ELb1EEEEEEEEEvNT_6ParamsE)
        /*0170*/ 	.word	0x00000004


	//----- nvinfo : EIATTR_FRAME_SIZE
	.align		4
.L_72:
        /*0174*/ 	.byte	0x04, 0x11
        /*0176*/ 	.short	(.L_74 - .L_73)
	.align		4
.L_73:
        /*0178*/ 	.word	index@(_ZN7cutlass13device_kernelIN5flash19enable_sm80_to_sm89INS1_16FlashAttnFwdSm80INS1_25CollectiveMainloopFwdSm80ILi8ELi1ELb0EN4cute5tupleIJNS5_1CILi128EEENS7_ILi32EEENS7_ILi256EEEEEELi256ENS_6half_tEfNS_4arch4Sm80ELb0ELb0ELb0ELb1ELb1ELb1ELb1ELb1EEENS1_21CollectiveEpilogueFwdINS6_IJS8_SA_S9_EEENS6_IJNS7_ILi1EEESI_SI_EEESC_SE_Li256ELb1ELb1ELb1ELb0EEENS1_36VarlenDynamicPersistentTileSchedulerILi128ELi32ELi256ELi256ELb1ELb1ELb0ELb0ELb1ELb1EEEEEEEEEvNT_6ParamsE)
        /*017c*/ 	.word	0x00000000


	//----- nvinfo : EIATTR_REGCOUNT
	.align		4
.L_74:
        /*0180*/ 	.byte	0x04, 0x2f
        /*0182*/ 	.short	(.L_76 - .L_75)
	.align		4
.L_75:
        /*0184*/ 	.word	index@(_ZN7cutlass13device_kernelIN5flash19enable_sm80_to_sm89INS1_16FlashAttnFwdSm80INS1_25CollectiveMainloopFwdSm80ILi8ELi1ELb1EN4cute5tupleIJNS5_1CILi128EEENS7_ILi48EEENS7_ILi256EEEEEELi256ENS_6half_tEfNS_4arch4Sm80ELb0ELb0ELb0ELb1ELb1ELb0ELb1ELb1EEENS1_21CollectiveEpilogueFwdINS6_IJS8_SA_S9_EEENS6_IJNS7_ILi1EEESI_SI_EEESC_SE_Li256ELb1ELb1ELb1ELb0EEENS1_36VarlenDynamicPersistentTileSchedulerILi128ELi48ELi256ELi256ELb1ELb1ELb0ELb0ELb1ELb1EEEEEEEEEvNT_6ParamsE)
        /*0188*/ 	.word	0x00000004


	//----- nvinfo : EIATTR_FRAME_SIZE
	.align		4
.L_76:
        /*018c*/ 	.byte	0x04, 0x11
        /*018e*/ 	.short	(.L_78 - .L_77)
	.align		4
.L_77:
        /*0190*/ 	.word	index@(_ZN7cutlass13device_kernelIN5flash19enable_sm80_to_sm89INS1_16FlashAttnFwdSm80INS1_25CollectiveMainloopFwdSm80ILi8ELi1ELb1EN4cute5tupleIJNS5_1CILi128EEENS7_ILi48EEENS7_ILi256EEEEEELi256ENS_6half_tEfNS_4arch4Sm80ELb0ELb0ELb0ELb1ELb1ELb0ELb1ELb1EEENS1_21CollectiveEpilogueFwdINS6_IJS8_SA_S9_EEENS6_IJNS7_ILi1EEESI_SI_EEESC_SE_Li256ELb1ELb1ELb1ELb0EEENS1_36VarlenDynamicPersistentTileSchedulerILi128ELi48ELi256ELi256ELb1ELb1ELb0ELb0ELb1ELb1EEEEEEEEEvNT_6ParamsE)
        /*0194*/ 	.word	0x00000000


	//----- nvinfo : EIATTR_REGCOUNT
	.align		4
.L_78:
        /*0198*/ 	.byte	0x04, 0x2f
        /*019a*/ 	.short	(.L_80 - .L_79)
	.align		4
.L_79:
        /*019c*/ 	.word	index@(_ZN7cutlass13device_kernelIN5flash19enable_sm80_to_sm89INS1_16FlashAttnFwdSm80INS1_25CollectiveMainloopFwdSm80ILi8ELi1ELb1EN4cute5tupleIJNS5_1CILi128EEENS7_ILi64EEENS7_ILi256EEEEEELi256ENS_6half_tEfNS_4arch4Sm80ELb0ELb0ELb0ELb0ELb1ELb0ELb1ELb1EEENS1_21CollectiveEpilogueFwdINS6_IJS8_SA_S9_EEENS6_IJNS7_ILi1EEESI_SI_EEESC_SE_Li256ELb0ELb1ELb1ELb0EEENS1_19SingleTileSchedulerILb0ELb1ELb1ELi128EEEEEEEEEvNT_6ParamsE)
        /*01a0*/ 	.word	0x00000004


	//----- nvinfo : EIATTR_FRAME_SIZE
	.align		4
.L_80:
        /*01a4*/ 	.byte	0x04, 0x11
        /*01a6*/ 	.short	(.L_82 - .L_81)
	.align		4
.L_81:
        /*01a8*/ 	.word	index@(_ZN7cutlass13device_kernelIN5flash19enable_sm80_to_sm89INS1_16FlashAttnFwdSm80INS1_25CollectiveMainloopFwdSm80ILi8ELi1ELb1EN4cute5tupleIJNS5_1CILi128EEENS7_ILi64EEENS7_ILi256EEEEEELi256ENS_6half_tEfNS_4arch4Sm80ELb0ELb0ELb0ELb0ELb1ELb0ELb1ELb1EEENS1_21CollectiveEpilogueFwdINS6_IJS8_SA_S9_EEENS6_IJNS7_ILi1EEESI_SI_EEESC_SE_Li256ELb0ELb1ELb1ELb0EEENS1_19SingleTileSchedulerILb0ELb1ELb1ELi128EEEEEEEEEvNT_6ParamsE)
        /*01ac*/ 	.word	0x00000000


	//----- nvinfo : EIATTR_MIN_STACK_SIZE
	.align		4
.L_82:
        /*01b0*/ 	.byte	0x04, 0x12
        /*01b2*/ 	.short	(.L_84 - .L_83)
	.align		4
.L_83:
        /*01b4*/ 	.word	index@(_ZN7cutlass13device_kernelIN5flash19enable_sm80_to_sm89INS1_16FlashAttnFwdSm80INS1_25CollectiveMainloopFwdSm80ILi8ELi1ELb1EN4cute5tupleIJNS5_1CILi128EEENS7_ILi64EEENS7_ILi256EEEEEELi256ENS_6half_tEfNS_4arch4Sm80ELb0ELb0ELb0ELb0ELb1ELb0ELb1ELb1EEENS1_21CollectiveEpilogueFwdINS6_IJS8_SA_S9_EEENS6_IJNS7_ILi1EEESI_SI_EEESC_SE_Li256ELb0ELb1ELb1ELb0EEENS1_19SingleTileSchedulerILb0ELb1ELb1ELi128EEEEEEEEEvNT_6ParamsE)
        /*01b8*/ 	.word	0x00000000


	//----- nvinfo : EIATTR_MIN_STACK_SIZE
	.align		4
.L_84:
        /*01bc*/ 	.byte	0x04, 0x12
        /*01be*/ 	.short	(.L_86 - .L_85)
	.align		4
.L_85:
        /*01c0*/ 	.word	index@(_ZN7cutlass13device_kernelIN5flash19enable_sm80_to_sm89INS1_16FlashAttnFwdSm80INS1_25CollectiveMainloopFwdSm80ILi8ELi1ELb1EN4cute5tupleIJNS5_1CILi128EEENS7_ILi48EEENS7_ILi256EEEEEELi256ENS_6half_tEfNS_4arch4Sm80ELb0ELb0ELb0ELb1ELb1ELb0ELb1ELb1EEENS1_21CollectiveEpilogueFwdINS6_IJS8_SA_S9_EEENS6_IJNS7_ILi1EEESI_SI_EEESC_SE_Li256ELb1ELb1ELb1ELb0EEENS1_36VarlenDynamicPersistentTileSchedulerILi128ELi48ELi256ELi256ELb1ELb1ELb0ELb0ELb1ELb1EEEEEEEEEvNT_6ParamsE)
        /*01c4*/ 	.word	0x00000000


	//----- nvinfo : EIATTR_MIN_STACK_SIZE
	.align		4
.L_86:
        /*01c8*/ 	.byte	0x04, 0x12
        /*01ca*/ 	.short	(.L_88 - .L_87)
	.align		4
.L_87:
        /*01cc*/ 	.word	index@(_ZN7cutlass13device_kernelIN5flash19enable_sm80_to_sm89INS1_16FlashAttnFwdSm80INS1_25CollectiveMainloopFwdSm80ILi8ELi1ELb0EN4cute5tupleIJNS5_1CILi128EEENS7_ILi32EEENS7_ILi256EEEEEELi256ENS_6half_tEfNS_4arch4Sm80ELb0ELb0ELb0ELb1ELb1ELb1ELb1ELb1EEENS1_21CollectiveEpilogueFwdINS6_IJS8_SA_S9_EEENS6_IJNS7_ILi1EEESI_SI_EEESC_SE_Li256ELb1ELb1ELb1ELb0EEENS1_36VarlenDynamicPersistentTileSchedulerILi128ELi32ELi256ELi256ELb1ELb1ELb0ELb0ELb1ELb1EEEEEEEEEvNT_6ParamsE)
        /*01d0*/ 	.word	0x00000000


	//----- nvinfo : EIATTR_MIN_STACK_SIZE
	.align		4
.L_88:
        /*01d4*/ 	.byte	0x04, 0x12
        /*01d6*/ 	.short	(.L_90 - .L_89)
	.align		4
.L_89:
        /*01d8*/ 	.word	index@(_ZN7cutlass13device_kernelIN5flash19enable_sm80_to_sm89INS1_16FlashAttnFwdSm80INS1_25CollectiveMainloopFwdSm80ILi8ELi1ELb1EN4cute5tupleIJNS5_1CILi128EEENS7_ILi48EEENS7_ILi256EEEEEELi256ENS_6half_tEfNS_4arch4Sm80ELb0ELb1ELb0ELb0ELb1ELb0ELb1ELb1EEENS1_21CollectiveEpilogueFwdINS6_IJS8_SA_S9_EEENS6_IJNS7_ILi1EEESI_SI_EEESC_SE_Li256ELb0ELb1ELb1ELb0EEENS1_19SingleTileSchedulerILb0ELb1ELb1ELi128EEEEEEEEEvNT_6ParamsE)
        /*01dc*/ 	.word	0x00000000


	//----- nvinfo : EIATTR_MIN_STACK_SIZE
	.align		4
.L_90:
        /*01e0*/ 	.byte	0x04, 0x12
        /*01e2*/ 	.short	(.L_92 - .L_91)
	.align		4
.L_91:
        /*01e4*/ 	.word	index@(_ZN7cutlass13device_kernelIN5flash19enable_sm80_to_sm89INS1_16FlashAttnFwdSm80INS1_25CollectiveMainloopFwdSm80ILi8ELi1ELb1EN4cute5tupleIJNS5_1CILi128EEENS7_ILi48EEENS7_ILi256EEEEEELi256ENS_6half_tEfNS_4arch4Sm80ELb0ELb1ELb0ELb1ELb1ELb0ELb1ELb1EEENS1_21CollectiveEpilogueFwdINS6_IJS8_SA_S9_EEENS6_IJNS7_ILi1EEESI_SI_EEESC_SE_Li256ELb1ELb1ELb1ELb0EEENS1_36VarlenDynamicPersistentTileSchedulerILi128ELi48ELi256ELi256ELb1ELb1ELb0ELb1ELb0ELb1EEEEEEEEEvNT_6ParamsE)
        /*01e8*/ 	.word	0x00000000


	//----- nvinfo : EIATTR_MIN_STACK_SIZE
	.align		4
.L_92:
        /*01ec*/ 	.byte	0x04, 0x12
        /*01ee*/ 	.short	(.L_94 - .L_93)
	.align		4
.L_93:
        /*01f0*/ 	.word	index@(_ZN7cutlass13device_kernelIN5flash19enable_sm80_to_sm89INS1_16FlashAttnFwdSm80INS1_25CollectiveMainloopFwdSm80ILi8ELi1ELb0EN4cute5tupleIJNS5_1CILi128EEENS7_ILi32EEENS7_ILi256EEEEEELi256ENS_6half_tEfNS_4arch4Sm80ELb0ELb1ELb0ELb1ELb1ELb1ELb1ELb1EEENS1_21CollectiveEpilogueFwdINS6_IJS8_SA_S9_EEENS6_IJNS7_ILi1EEESI_SI_EEESC_SE_Li256ELb1ELb1ELb1ELb0EEENS1_36VarlenDynamicPersistentTileSchedulerILi128ELi32ELi256ELi256ELb1ELb1ELb0ELb1ELb0ELb1EEEEEEEEEvNT_6ParamsE)
        /*01f4*/ 	.word	0x00000000


	//----- nvinfo : EIATTR_MIN_STACK_SIZE
	.align		4
.L_94:
        /*01f8*/ 	.byte	0x04, 0x12
        /*01fa*/ 	.short	(.L_96 - .L_95)
	.align		4
.L_95:
        /*01fc*/ 	.word	index@(_ZN7cutlass13device_kernelIN5flash19enable_sm80_to_sm89INS1_16FlashAttnFwdSm80INS1_25CollectiveMainloopFwdSm80ILi8ELi1ELb1EN4cute5tupleIJNS5_1CILi128EEENS7_ILi64EEENS7_ILi256EEEEEELi256ENS_6half_tEfNS_4arch4Sm80ELb1ELb0ELb0ELb0ELb1ELb0ELb1ELb1EEENS1_21CollectiveEpilogueFwdINS6_IJS8_SA_S9_EEENS6_IJNS7_ILi1EEESI_SI_EEESC_SE_Li256ELb0ELb1ELb1ELb0EEENS1_30DynamicPersistentTileSchedulerILi256ELi256ELb1ELb1ELb0EEEEEEEEEvNT_6ParamsE)
        /*0200*/ 	.word	0x00000000


	//----- nvinfo : EIATTR_MIN_STACK_SIZE
	.align		4
.L_96:
        /*0204*/ 	.byte	0x04, 0x12
        /*0206*/ 	.short	(.L_98 - .L_97)
	.align		4
.L_97:
        /*0208*/ 	.word	index@(_ZN7cutlass13device_kernelIN5flash19enable_sm80_to_sm89INS1_16FlashAttnFwdSm80INS1_25CollectiveMainloopFwdSm80ILi8ELi1ELb1EN4cute5tupleIJNS5_1CILi128EEENS7_ILi48EEENS7_ILi256EEEEEELi256ENS_6half_tEfNS_4arch4Sm80ELb1ELb0ELb0ELb1ELb1ELb0ELb1ELb1EEENS1_21CollectiveEpilogueFwdINS6_IJS8_SA_S9_EEENS6_IJNS7_ILi1EEESI_SI_EEESC_SE_Li256ELb1ELb1ELb1ELb0EEENS1_36VarlenDynamicPersistentTileSchedulerILi128ELi48ELi256ELi256ELb1ELb1ELb0ELb1ELb1ELb1EEEEEEEEEvNT_6ParamsE)
        /*020c*/ 	.word	0x00000000


	//----- nvinfo : EIATTR_MIN_STACK_SIZE
	.align		4
.L_98:
        /*0210*/ 	.byte	0x04, 0x12
        /*0212*/ 	.short	(.L_100 - .L_99)
	.align		4
.L_99:
        /*0214*/ 	.word	index@(_ZN7cutlass13device_kernelIN5flash19enable_sm80_to_sm89INS1_16FlashAttnFwdSm80INS1_25CollectiveMainloopFwdSm80ILi8ELi1ELb0EN4cute5tupleIJNS5_1CILi128EEENS7_ILi32EEENS7_ILi256EEEEEELi256ENS_6half_tEfNS_4arch4Sm80ELb1ELb0ELb0ELb1ELb1ELb1ELb1ELb1EEENS1_21CollectiveEpilogueFwdINS6_IJS8_SA_S9_EEENS6_IJNS7_ILi1EEESI_SI_EEESC_SE_Li256ELb1ELb1ELb1ELb0EEENS1_36VarlenDynamicPersistentTileSchedulerILi128ELi32ELi256ELi256ELb1ELb1ELb0ELb1ELb1ELb1EEEEEEEEEvNT_6ParamsE)
        /*0218*/ 	.word	0x00000000


	//----- nvinfo : EIATTR_MIN_STACK_SIZE
	.align		4
.L_100:
        /*021c*/ 	.byte	0x04, 0x12
        /*021e*/ 	.short	(.L_102 - .L_101)
	.align		4
.L_101:
        /*0220*/ 	.word	index@(_ZN7cutlass13device_kernelIN5flash19enable_sm80_to_sm89INS1_16FlashAttnFwdSm80INS1_25CollectiveMainloopFwdSm80ILi8ELi1ELb0EN4cute5tupleIJNS5_1CILi128EEENS7_ILi96EEENS7_ILi256EEEEEELi256ENS_6half_tEfNS_4arch4Sm80ELb0ELb0ELb0ELb0ELb1ELb0ELb1ELb1EEENS1_21CollectiveEpilogueFwdINS6_IJS8_SA_S9_EEENS6_IJNS7_ILi1EEESI_SI_EEESC_SE_Li256ELb0ELb1ELb1ELb0EEENS1_19SingleTileSchedulerILb0ELb1ELb1ELi128EEEEEEEEEvNT_6ParamsE)
        /*0224*/ 	.word	0x00000000


	//----- nvinfo : EIATTR_MIN_STACK_SIZE
	.align		4
.L_102:
        /*0228*/ 	.byte	0x04, 0x12
        /*022a*/ 	.short	(.L_104 - .L_103)
	.align		4
.L_103:
        /*022c*/ 	.word	index@(_ZN7cutlass13device_kernelIN5flash19enable_sm80_to_sm89INS1_16FlashAttnFwdSm80INS1_25CollectiveMainloopFwdSm80ILi8ELi1ELb0EN4cute5tupleIJNS5_1CILi128EEENS7_ILi64EEENS7_ILi256EEEEEELi256ENS_6half_tEfNS_4arch4Sm80ELb0ELb0ELb0ELb1ELb1ELb0ELb1ELb1EEENS1_21CollectiveEpilogueFwdINS6_IJS8_SA_S9_EEENS6_IJNS7_ILi1EEESI_SI_EEESC_SE_Li256ELb1ELb1ELb1ELb0EEENS1_36VarlenDynamicPersistentTileSchedulerILi128ELi64ELi256ELi256ELb1ELb1ELb0ELb0ELb1ELb1EEEEEEEEEvNT_6ParamsE)
        /*0230*/ 	.word	0x00000000


	//----- nvinfo : EIATTR_MIN_STACK_SIZE
	.align		4
.L_104:
        /*0234*/ 	.byte	0x04, 0x12
        /*0236*/ 	.short	(.L_106 - .L_105)
	.align		4
.L_105:
        /*0238*/ 	.word	index@(_ZN7cutlass13device_kernelIN5flash19enable_sm80_to_sm89INS1_16FlashAttnFwdSm80INS1_25CollectiveMainloopFwdSm80ILi8ELi1ELb0EN4cute5tupleIJNS5_1CILi128EEENS7_ILi48EEENS7_ILi256EEEEEELi256ENS_6half_tEfNS_4arch4Sm80ELb0ELb0ELb0ELb1ELb1ELb1ELb1ELb1EEENS1_21CollectiveEpilogueFwdINS6_IJS8_SA_S9_EEENS6_IJNS7_ILi1EEESI_SI_EEESC_SE_Li256ELb1ELb1ELb1ELb0EEENS1_36VarlenDynamicPersistentTileSchedulerILi128ELi48ELi256ELi256ELb1ELb1ELb0ELb0ELb1ELb1EEEEEEEEEvNT_6ParamsE)
        /*023c*/ 	.word	0x00000000


	//----- nvinfo : EIATTR_MIN_STACK_SIZE
	.align		4
.L_106:
        /*0240*/ 	.byte	0x04, 0x12
        /*0242*/ 	.short	(.L_108 - .L_107)
	.align		4
.L_107:
        /*0244*/ 	.word	index@(_ZN7cutlass13device_kernelIN5flash19enable_sm80_to_sm89INS1_16FlashAttnFwdSm80INS1_25CollectiveMainloopFwdSm80ILi8ELi1ELb0EN4cute5tupleIJNS5_1CILi128EEENS7_ILi64EEENS7_ILi256EEEEEELi256ENS_6half_tEfNS_4arch4Sm80ELb0ELb1ELb0ELb0ELb1ELb0ELb1ELb1EEENS1_21CollectiveEpilogueFwdINS6_IJS8_SA_S9_EEENS6_IJNS7_ILi1EEESI_SI_EEESC_SE_Li256ELb0ELb1ELb1ELb0EEENS1_19SingleTileSchedulerILb0ELb1ELb1ELi128EEEEEEEEEvNT_6ParamsE)
        /*0248*/ 	.word	0x00000000


	//----- nvinfo : EIATTR_MIN_STACK_SIZE
	.align		4
.L_108:
        /*024c*/ 	.byte	0x04, 0x12
        /*024e*/ 	.short	(.L_110 - .L_109)
	.align		4
.L_109:
        /*0250*/ 	.word	index@(_ZN7cutlass13device_kernelIN5flash19enable_sm80_to_sm89INS1_16FlashAttnFwdSm80INS1_25CollectiveMainloopFwdSm80ILi8ELi1ELb0EN4cute5tupleIJNS5_1CILi128EEENS7_ILi64EEENS7_ILi256EEEEEELi256ENS_6half_tEfNS_4arch4Sm80ELb0ELb1ELb0ELb1ELb1ELb0ELb1ELb1EEENS1_21CollectiveEpilogueFwdINS6_IJS8_SA_S9_EEENS6_IJNS7_ILi1EEESI_SI_EEESC_SE_Li256ELb1ELb1ELb1ELb0EEENS1_36VarlenDynamicPersistentTileSchedulerILi128ELi64ELi256ELi256ELb1ELb1ELb0ELb1ELb0ELb1EEEEEEEEEvNT_6ParamsE)
        /*0254*/ 	.word	0x00000000


	//----- nvinfo : EIATTR_MIN_STACK_SIZE
	.align		4
.L_110:
        /*0258*/ 	.byte	0x04, 0x12
        /*025a*/ 	.short	(.L_112 - .L_111)
	.align		4
.L_111:
        /*025c*/ 	.word	index@(_ZN7cutlass13device_kernelIN5flash19enable_sm80_to_sm89INS1_16FlashAttnFwdSm80INS1_25CollectiveMainloopFwdSm80ILi8ELi1ELb0EN4cute5tupleIJNS5_1CILi128EEENS7_ILi48EEENS7_ILi256EEEEEELi256ENS_6half_tEfNS_4arch4Sm80ELb0ELb1ELb0ELb1ELb1ELb1ELb1ELb1EEENS1_21CollectiveEpilogueFwdINS6_IJS8_SA_S9_EEENS6_IJNS7_ILi1EEESI_SI_EEESC_SE_Li256ELb1ELb1ELb1ELb0EEENS1_36VarlenDynamicPersistentTileSchedulerILi128ELi48ELi256ELi256ELb1ELb1ELb0ELb1ELb0ELb1EEEEEEEEEvNT_6ParamsE)
        /*0260*/ 	.word	0x00000000


	//----- nvinfo : EIATTR_MIN_STACK_SIZE
	.align		4
.L_112:
        /*0264*/ 	.byte	0x04, 0x12
        /*0266*/ 	.short	(.L_114 - .L_113)
	.align		4
.L_113:
        /*0268*/ 	.word	index@(_ZN7cutlass13device_kernelIN5flash19enable_sm80_to_sm89INS1_16FlashAttnFwdSm80INS1_25CollectiveMainloopFwdSm80ILi8ELi1ELb0EN4cute5tupleIJNS5_1CILi128EEENS7_ILi96EEENS7_ILi256EEEEEELi256ENS_6half_tEfNS_4arch4Sm80ELb1ELb0ELb0ELb0ELb1ELb0ELb1ELb1EEENS1_21CollectiveEpilogueFwdINS6_IJS8_SA_S9_EEENS6_IJNS7_ILi1EEESI_SI_EEESC_SE_Li256ELb0ELb1ELb1ELb0EEENS1_30DynamicPersistentTileSchedulerILi256ELi256ELb1ELb1ELb0EEEEEEEEEvNT_6ParamsE)
        /*026c*/ 	.word	0x00000000


	//----- nvinfo : EIATTR_MIN_STACK_SIZE
	.align		4
.L_114:
        /*0270*/ 	.byte	0x04, 0x12
        /*0272*/ 	.short	(.L_116 - .L_115)
	.align		4
.L_115:
        /*0274*/ 	.word	index@(_ZN7cutlass13device_kernelIN5flash19enable_sm80_to_sm89INS1_16FlashAttnFwdSm80INS1_25CollectiveMainloopFwdSm80ILi8ELi1ELb0EN4cute5tupleIJNS5_1CILi128EEENS7_ILi64EEENS7_ILi256EEEEEELi256ENS_6half_tEfNS_4arch4Sm80ELb1ELb0ELb0ELb1ELb1ELb0ELb1ELb1EEENS1_21CollectiveEpilogueFwdINS6_IJS8_SA_S9_EEENS6_IJNS7_ILi1EEESI_SI_EEESC_SE_Li256ELb1ELb1ELb1ELb0EEENS1_36VarlenDynamicPersistentTileSchedulerILi128ELi64ELi256ELi256ELb1ELb1ELb0ELb1ELb1ELb1EEEEEEEEEvNT_6ParamsE)
        /*0278*/ 	.word	0x00000000


	//----- nvinfo : EIATTR_MIN_STACK_SIZE
	.align		4
.L_116:
        /*027c*/ 	.byte	0x04, 0x12
        /*027e*/ 	.short	(.L_118 - .L_117)
	.align		4
.L_117:
        /*0280*/ 	.word	index@(_ZN7cutlass13device_kernelIN5flash19enable_sm80_to_sm89INS1_16FlashAttnFwdSm80INS1_25CollectiveMainloopFwdSm80ILi8ELi1ELb0EN4cute5tupleIJNS5_1CILi128EEENS7_ILi48EEENS7_ILi256EEEEEELi256ENS_6half_tEfNS_4arch4Sm80ELb1ELb0ELb0ELb1ELb1ELb1ELb1ELb1EEENS1_21CollectiveEpilogueFwdINS6_IJS8_SA_S9_EEENS6_IJNS7_ILi1EEESI_SI_EEESC_SE_Li256ELb1ELb1ELb1ELb0EEENS1_36VarlenDynamicPersistentTileSchedulerILi128ELi48ELi256ELi256ELb1ELb1ELb0ELb1ELb1ELb1EEEEEEEEEvNT_6ParamsE)
        /*0284*/ 	.word	0x00000000
.L_118:


//--------------------- .nv.compat                --------------------------
	.section	.nv.compat,"",@"SHT_CUDA_COMPAT_INFO"
	.align	4
        /*0000*/ 	.byte	0x02, 0x09, 0x01, 0x00, 0x02, 0x02, 0x01, 0x00, 0x02, 0x05, 0x05, 0x00, 0x03, 0x07, 0x01, 0x01
        /*0010*/ 	.byte	0x02, 0x03, 0x00, 0x00, 0x02, 0x06, 0x01, 0x00, 0x04, 0x0b, 0x08, 0x00, 0x00, 0x00, 0x00, 0x00
        /*0020*/ 	.byte	0x00, 0x00, 0x00, 0x00


//--------------------- .nv.info._ZN7cutlass13device_kernelIN5flash19enable_sm80_to_sm89INS1_16FlashAttnFwdSm80INS1_25CollectiveMainloopFwdSm80ILi8ELi1ELb1EN4cute5tupleIJNS5_1CILi128EEENS7_ILi64EEENS7_ILi256EEEEEELi256ENS_6half_tEfNS_4arch4Sm80ELb0ELb0ELb0ELb0ELb1ELb0ELb1ELb1EEENS1_21CollectiveEpilogueFwdINS6_IJS8_SA_S9_EEENS6_IJNS7_ILi1EEESI_SI_EEESC_SE_Li256ELb0ELb1ELb1ELb0EEENS1_19SingleTileSchedulerILb0ELb1ELb1ELi128EEEEEEEEEvNT_6ParamsE --------------------------
	.section	.nv.info._ZN7cutlass13device_kernelIN5flash19enable_sm80_to_sm89INS1_16FlashAttnFwdSm80INS1_25CollectiveMainloopFwdSm80ILi8ELi1ELb1EN4cute5tupleIJNS5_1CILi128EEENS7_ILi64EEENS7_ILi256EEEEEELi256ENS_6half_tEfNS_4arch4Sm80ELb0ELb0ELb0ELb0ELb1ELb0ELb1ELb1EEENS1_21CollectiveEpilogueFwdINS6_IJS8_SA_S9_EEENS6_IJNS7_ILi1EEESI_SI_EEESC_SE_Li256ELb0ELb1ELb1ELb0EEENS1_19SingleTileSchedulerILb0ELb1ELb1ELi128EEEEEEEEEvNT_6ParamsE,"",@"SHT_CUDA_INFO"
	.sectionflags	@""
	.align	4


	//----- nvinfo : EIATTR_CUDA_API_VERSION
	.align		4
        /*0000*/ 	.byte	0x04, 0x37
        /*0002*/ 	.short	(.L_120 - .L_119)
.L_119:
        /*0004*/ 	.word	0x00000082


	//----- nvinfo : EIATTR_KPARAM_INFO
	.align		4
.L_120:
        /*0008*/ 	.byte	0x04, 0x17
        /*000a*/ 	.short	(.L_122 - .L_121)
.L_121:
        /*000c*/ 	.word	0x00000000
        /*0010*/ 	.short	0x0000
        /*0012*/ 	.short	0x0000
        /*0014*/ 	.byte	0x00, 0xf0, 0x61, 0x10


	//----- nvinfo : EIATTR_SPARSE_MMA_MASK
	.align		4
.L_122:
        /*0018*/ 	.byte	0x03, 0x50
        /*001a*/ 	.short	0x0000


	//----- nvinfo : EIATTR_MAXREG_COUNT
	.align		4
        /*001c*/ 	.byte	0x03, 0x1b
        /*001e*/ 	.short	0x00ff


	//----- nvinfo : EIATTR_MERCURY_ISA_VERSION
	.align		4
        /*0020*/ 	.byte	0x03, 0x5f
        /*0022*/ 	.short	0x0101


	//----- nvinfo : EIATTR_VRC_CTA_INIT_COUNT
	.align		4
        /*0024*/ 	.byte	0x02, 0x4a
	.zero		1
	.zero		1


	//----- nvinfo : EIATTR_EXIT_INSTR_OFFSETS
	.align		4
        /*0028*/ 	.byte	0x04, 0x1c
        /*002a*/ 	.short	(.L_124 - .L_123)


	//   ....[0]....
.L_123:
        /*002c*/ 	.word	0x00000010


	//----- nvinfo : EIATTR_MAX_THREADS
	.align		4
.L_124:
        /*0030*/ 	.byte	0x04, 0x05
        /*0032*/ 	.short	(.L_126 - .L_125)
.L_125:
        /*0034*/ 	.word	0x00000100
        /*0038*/ 	.word	0x00000001
        /*003c*/ 	.word	0x00000001


	//----- nvinfo : EIATTR_CBANK_PARAM_SIZE
	.align		4
.L_126:
        /*0040*/ 	.byte	0x03, 0x19
        /*0042*/ 	.short	0x0418


	//----- nvinfo : EIATTR_PARAM_CBANK
	.align		4
        /*0044*/ 	.byte	0x04, 0x0a
        /*0046*/ 	.short	(.L_128 - .L_127)
	.align		4
.L_127:
        /*0048*/ 	.word	index@(.nv.constant0._ZN7cutlass13device_kernelIN5flash19enable_sm80_to_sm89INS1_16FlashAttnFwdSm80INS1_25CollectiveMainloopFwdSm80ILi8ELi1ELb1EN4cute5tupleIJNS5_1CILi128EEENS7_ILi64EEENS7_ILi256EEEEEELi256ENS_6half_tEfNS_4arch4Sm80ELb0ELb0ELb0ELb0ELb1ELb0ELb1ELb1EEENS1_21CollectiveEpilogueFwdINS6_IJS8_SA_S9_EEENS6_IJNS7_ILi1EEESI_SI_EEESC_SE_Li256ELb0ELb1ELb1ELb0EEENS1_19SingleTileSchedulerILb0ELb1ELb1ELi128EEEEEEEEEvNT_6ParamsE)
        /*004c*/ 	.short	0x0380
        /*004e*/ 	.short	0x0418


	//----- nvinfo : EIATTR_SW_WAR
	.align		4
.L_128:
        /*0050*/ 	.byte	0x04, 0x36
        /*0052*/ 	.short	(.L_130 - .L_129)
.L_129:
        /*0054*/ 	.word	0x00000008
.L_130:


//--------------------- .nv.info._ZN7cutlass13device_kernelIN5flash19enable_sm80_to_sm89INS1_16FlashAttnFwdSm80INS1_25CollectiveMainloopFwdSm80ILi8ELi1ELb1EN4cute5tupleIJNS5_1CILi128EEENS7_ILi48EEENS7_ILi256EEEEEELi256ENS_6half_tEfNS_4arch4Sm80ELb0ELb0ELb0ELb1ELb1ELb0ELb1ELb1EEENS1_21CollectiveEpilogueFwdINS6_IJS8_SA_S9_EEENS6_IJNS7_ILi1EEESI_SI_EEESC_SE_Li256ELb1ELb1ELb1ELb0EEENS1_36VarlenDynamicPersistentTileSchedulerILi128ELi48ELi256ELi256ELb1ELb1ELb0ELb0ELb1ELb1EEEEEEEEEvNT_6ParamsE --------------------------
	.section	.nv.info._ZN7cutlass13device_kernelIN5flash19enable_sm80_to_sm89INS1_16FlashAttnFwdSm80INS1_25CollectiveMainloopFwdSm80ILi8ELi1ELb1EN4cute5tupleIJNS5_1CILi128EEENS7_ILi48EEENS7_ILi256EEEEEELi256ENS_6half_tEfNS_4arch4Sm80ELb0ELb0ELb0ELb1ELb1ELb0ELb1ELb1EEENS1_21CollectiveEpilogueFwdINS6_IJS8_SA_S9_EEENS6_IJNS7_ILi1EEESI_SI_EEESC_SE_Li256ELb1ELb1ELb1ELb0EEENS1_36VarlenDynamicPersistentTileSchedulerILi128ELi48ELi256ELi256ELb1ELb1ELb0ELb0ELb1ELb1EEEEEEEEEvNT_6ParamsE,"",@"SHT_CUDA_INFO"
	.sectionflags	@""
	.align	4


	//----- nvinfo : EIATTR_CUDA_API_VERSION
	.align		4
        /*0000*/ 	.byte	0x04, 0x37
        /*0002*/ 	.short	(.L_132 - .L_131)
.L_131:
        /*0004*/ 	.word	0x00000082


	//----- nvinfo : EIATTR_KPARAM_INFO
	.align		4
.L_132:
        /*0008*/ 	.byte	0x04, 0x17
        /*000a*/ 	.short	(.L_134 - .L_133)
.L_133:
        /*000c*/ 	.word	0x00000000
        /*0010*/ 	.short	0x0000
        /*0012*/ 	.short	0x0000
        /*0014*/ 	.byte	0x00, 0xf0, 0xe1, 0x10


	//----- nvinfo : EIATTR_SPARSE_MMA_MASK
	.align		4
.L_134:
        /*0018*/ 	.byte	0x03, 0x50
        /*001a*/ 	.short	0x0000


	//----- nvinfo : EIATTR_MAXREG_COUNT
	.align		4
        /*001c*/ 	.byte	0x03, 0x1b
        /*001e*/ 	.short	0x00ff


	//----- nvinfo : EIATTR_MERCURY_ISA_VERSION
	.align		4
        /*0020*/ 	.byte	0x03, 0x5f
        /*0022*/ 	.short	0x0101


	//----- nvinfo : EIATTR_VRC_CTA_INIT_COUNT
	.align		4
        /*0024*/ 	.byte	0x02, 0x4a
	.zero		1
	.zero		1


	//----- nvinfo : EIATTR_EXIT_INSTR_OFFSETS
	.align		4
        /*0028*/ 	.byte	0x04, 0x1c
        /*002a*/ 	.short	(.L_136 - .L_135)


	//   ....[0]....
.L_135:
        /*002c*/ 	.word	0x00000010


	//----- nvinfo : EIATTR_MAX_THREADS
	.align		4
.L_136:
        /*0030*/ 	.byte	0x04, 0x05
        /*0032*/ 	.short	(.L_138 - .L_137)
.L_137:
        /*0034*/ 	.word	0x00000100
        /*0038*/ 	.word	0x00000001
        /*003c*/ 	.word	0x00000001


	//----- nvinfo : EIATTR_CBANK_PARAM_SIZE
	.align		4
.L_138:
        /*0040*/ 	.byte	0x03, 0x19
        /*0042*/ 	.short	0x0438


	//----- nvinfo : EIATTR_PARAM_CBANK
	.align		4
        /*0044*/ 	.byte	0x04, 0x0a
        /*0046*/ 	.short	(.L_140 - .L_139)
	.align		4
.L_139:
        /*0048*/ 	.word	index@(.nv.constant0._ZN7cutlass13device_kernelIN5flash19enable_sm80_to_sm89INS1_16FlashAttnFwdSm80INS1_25CollectiveMainloopFwdSm80ILi8ELi1ELb1EN4cute5tupleIJNS5_1CILi128EEENS7_ILi48EEENS7_ILi256EEEEEELi256ENS_6half_tEfNS_4arch4Sm80ELb0ELb0ELb0ELb1ELb1ELb0ELb1ELb1EEENS1_21CollectiveEpilogueFwdINS6_IJS8_SA_S9_EEENS6_IJNS7_ILi1EEESI_SI_EEESC_SE_Li256ELb1ELb1ELb1ELb0EEENS1_36VarlenDynamicPersistentTileSchedulerILi128ELi48ELi256ELi256ELb1ELb1ELb0ELb0ELb1ELb1EEEEEEEEEvNT_6ParamsE)
        /*004c*/ 	.short	0x0380
        /*004e*/ 	.short	0x0438


	//----- nvinfo : EIATTR_SW_WAR
	.align		4
.L_140:
        /*0050*/ 	.byte	0x04, 0x36
        /*0052*/ 	.short	(.L_142 - .L_141)
.L_141:
        /*0054*/ 	.word	0x00000008
.L_142:


//--------------------- .nv.info._ZN7cutlass13device_kernelIN5flash19enable_sm80_to_sm89INS1_16FlashAttnFwdSm80INS1_25CollectiveMainloopFwdSm80ILi8ELi1ELb0EN4cute5tupleIJNS5_1CILi128EEENS7_ILi32EEENS7_ILi256EEEEEELi256ENS_6half_tEfNS_4arch4Sm80ELb0ELb0ELb0ELb1ELb1ELb1ELb1ELb1EEENS1_21CollectiveEpilogueFwdINS6_IJS8_SA_S9_EEENS6_IJNS7_ILi1EEESI_SI_EEESC_SE_Li256ELb1ELb1ELb1ELb0EEENS1_36VarlenDynamicPersistentTileSchedulerILi128ELi32ELi256ELi256ELb1ELb1ELb0ELb0ELb1ELb1EEEEEEEEEvNT_6ParamsE --------------------------
	.section	.nv.info._ZN7cutlass13device_kernelIN5flash19enable_sm80_to_sm89INS1_16FlashAttnFwdSm80INS1_25CollectiveMainloopFwdSm80ILi8ELi1ELb0EN4cute5tupleIJNS5_1CILi128EEENS7_ILi32EEENS7_ILi256EEEEEELi256ENS_6half_tEfNS_4arch4Sm80ELb0ELb0ELb0ELb1ELb1ELb1ELb1ELb1EEENS1_21CollectiveEpilogueFwdINS6_IJS8_SA_S9_EEENS6_IJNS7_ILi1EEESI_SI_EEESC_SE_Li256ELb1ELb1ELb1ELb0EEENS1_36VarlenDynamicPersistentTileSchedulerILi128ELi32ELi256ELi256ELb1ELb1ELb0ELb0ELb1ELb1EEEEEEEEEvNT_6ParamsE,"",@"SHT_CUDA_INFO"
	.sectionflags	@""
	.align	4


	//----- nvinfo : EIATTR_CUDA_API_VERSION
	.align		4
        /*0000*/ 	.byte	0x04, 0x37
        /*0002*/ 	.short	(.L_144 - .L_143)
.L_143:
        /*0004*/ 	.word	0x00000082


	//----- nvinfo : EIATTR_KPARAM_INFO
	.align		4
.L_144:
        /*0008*/ 	.byte	0x04, 0x17
        /*000a*/ 	.short	(.L_146 - .L_145)
.L_145:
        /*000c*/ 	.word	0x00000000
        /*0010*/ 	.short	0x0000
        /*0012*/ 	.short	0x0000
        /*0014*/ 	.byte	0x00, 0xf0, 0xe1, 0x10


	//----- nvinfo : EIATTR_SPARSE_MMA_MASK
	.align		4
.L_146:
        /*0018*/ 	.byte	0x03, 0x50
        /*001a*/ 	.short	0x0000


	//----- nvinfo : EIATTR_MAXREG_COUNT
	.align		4
        /*001c*/ 	.byte	0x03, 0x1b
        /*001e*/ 	.short	0x00ff


	//----- nvinfo : EIATTR_MERCURY_ISA_VERSION
	.align		4
        /*0020*/ 	.byte	0x03, 0x5f
        /*0022*/ 	.short	0x0101


	//----- nvinfo : EIATTR_VRC_CTA_INIT_COUNT
	.align		4
        /*0024*/ 	.byte	0x02, 0x4a
	.zero		1
	.zero		1


	//----- nvinfo : EIATTR_EXIT_INSTR_OFFSETS
	.align		4
        /*0028*/ 	.byte	0x04, 0x1c
        /*002a*/ 	.short	(.L_148 - .L_147)


	//   ....[0]....
.L_147:
        /*002c*/ 	.word	0x00000010


	//----- nvinfo : EIATTR_MAX_THREADS
	.align		4
.L_148:
        /*0030*/ 	.byte	0x04, 0x05
        /*0032*/ 	.short	(.L_150 - .L_149)
.L_149:
        /*0034*/ 	.word	0x00000100
        /*0038*/ 	.word	0x00000001
        /*003c*/ 	.word	0x00000001


	//----- nvinfo : EIATTR_CBANK_PARAM_SIZE
	.align		4
.L_150:
        /*0040*/ 	.byte	0x03, 0x19
        /*0042*/ 	.short	0x0438


	//----- nvinfo : EIATTR_PARAM_CBANK
	.align		4
        /*0044*/ 	.byte	0x04, 0x0a
        /*0046*/ 	.short	(.L_152 - .L_151)
	.align		4
.L_151:
        /*0048*/ 	.word	index@(.nv.constant0._ZN7cutlass13device_kernelIN5flash19enable_sm80_to_sm89INS1_16FlashAttnFwdSm80INS1_25CollectiveMainloopFwdSm80ILi8ELi1ELb0EN4cute5tupleIJNS5_1CILi128EEENS7_ILi32EEENS7_ILi256EEEEEELi256ENS_6half_tEfNS_4arch4Sm80ELb0ELb0ELb0ELb1ELb1ELb1ELb1ELb1EEENS1_21CollectiveEpilogueFwdINS6_IJS8_SA_S9_EEENS6_IJNS7_ILi1EEESI_SI_EEESC_SE_Li256ELb1ELb1ELb1ELb0EEENS1_36VarlenDynamicPersistentTileSchedulerILi128ELi32ELi256ELi256ELb1ELb1ELb0ELb0ELb1ELb1EEEEEEEEEvNT_6ParamsE)
        /*004c*/ 	.short	0x0380
        /*004e*/ 	.short	0x0438


	//----- nvinfo : EIATTR_SW_WAR
	.align		4
.L_152:
        /*0050*/ 	.byte	0x04, 0x36
        /*0052*/ 	.short	(.L_154 - .L_153)
.L_153:
        /*0054*/ 	.word	0x00000008
.L_154:


//--------------------- .nv.info._ZN7cutlass13device_kernelIN5flash19enable_sm80_to_sm89INS1_16FlashAttnFwdSm80INS1_25CollectiveMainloopFwdSm80ILi8ELi1ELb1EN4cute5tupleIJNS5_1CILi128EEENS7_ILi48EEENS7_ILi256EEEEEELi256ENS_6half_tEfNS_4arch4Sm80ELb0ELb1ELb0ELb0ELb1ELb0ELb1ELb1EEENS1_21CollectiveEpilogueFwdINS6_IJS8_SA_S9_EEENS6_IJNS7_ILi1EEESI_SI_EEESC_SE_Li256ELb0ELb1ELb1ELb0EEENS1_19SingleTileSchedulerILb0ELb1ELb1ELi128EEEEEEEEEvNT_6ParamsE --------------------------
	.section	.nv.info._ZN7cutlass13device_kernelIN5flash19enable_sm80_to_sm89INS1_16FlashAttnFwdSm80INS1_25CollectiveMainloopFwdSm80ILi8ELi1ELb1EN4cute5tupleIJNS5_1CILi128EEENS7_ILi48EEENS7_ILi256EEEEEELi256ENS_6half_tEfNS_4arch4Sm80ELb0ELb1ELb0ELb0ELb1ELb0ELb1ELb1EEENS1_21CollectiveEpilogueFwdINS6_IJS8_SA_S9_EEENS6_IJNS7_ILi1EEESI_SI_EEESC_SE_Li256ELb0ELb1ELb1ELb0EEENS1_19SingleTileSchedulerILb0ELb1ELb1ELi128EEEEEEEEEvNT_6ParamsE,"",@"SHT_CUDA_INFO"
	.sectionflags	@""
	.align	4


	//----- nvinfo : EIATTR_CUDA_API_VERSION
	.align		4
        /*0000*/ 	.byte	0x04, 0x37
        /*0002*/ 	.short	(.L_156 - .L_155)
.L_155:
        /*0004*/ 	.word	0x00000082


	//----- nvinfo : EIATTR_KPARAM_INFO
	.align		4
.L_156:
        /*0008*/ 	.byte	0x04, 0x17
        /*000a*/ 	.short	(.L_158 - .L_157)
.L_157:
        /*000c*/ 	.word	0x00000000
        /*0010*/ 	.short	0x0000
        /*0012*/ 	.short	0x0000
        /*0014*/ 	.byte	0x00, 0xf0, 0x61, 0x10


	//----- nvinfo : EIATTR_SPARSE_MMA_MASK
	.align		4
.L_158:
        /*0018*/ 	.byte	0x03, 0x50
        /*001a*/ 	.short	0x0000


	//----- nvinfo : EIATTR_MAXREG_COUNT
	.align		4
        /*001c*/ 	.byte	0x03, 0x1b
        /*001e*/ 	.short	0x00ff


	//----- nvinfo : EIATTR_MERCURY_ISA_VERSION
	.align		4
        /*0020*/ 	.byte	0x03, 0x5f
        /*0022*/ 	.short	0x0101


	//----- nvinfo : EIATTR_VRC_CTA_INIT_COUNT
	.align		4
        /*0024*/ 	.byte	0x02, 0x4a
	.zero		1
	.zero		1


	//----- nvinfo : EIATTR_EXIT_INSTR_OFFSETS
	.align		4
        /*0028*/ 	.byte	0x04, 0x1c
        /*002a*/ 	.short	(.L_160 - .L_159)


	//   ....[0]....
.L_159:
        /*002c*/ 	.word	0x00000010


	//----- nvinfo : EIATTR_MAX_THREADS
	.align		4
.L_160:
        /*0030*/ 	.byte	0x04, 0x05
        /*0032*/ 	.short	(.L_162 - .L_161)
.L_161:
        /*0034*/ 	.word	0x00000100
        /*0038*/ 	.word	0x00000001
        /*003c*/ 	.word	0x00000001


	//----- nvinfo : EIATTR_CBANK_PARAM_SIZE
	.align		4
.L_162:
        /*0040*/ 	.byte	0x03, 0x19
        /*0042*/ 	.short	0x0418


	//----- nvinfo : EIATTR_PARAM_CBANK
	.align		4
        /*0044*/ 	.byte	0x04, 0x0a
        /*0046*/ 	.short	(.L_164 - .L_163)
	.align		4
.L_163:
        /*0048*/ 	.word	index@(.nv.constant0._ZN7cutlass13device_kernelIN5flash19enable_sm80_to_sm89INS1_16FlashAttnFwdSm80INS1_25CollectiveMainloopFwdSm80ILi8ELi1ELb1EN4cute5tupleIJNS5_1CILi128EEENS7_ILi48EEENS7_ILi256EEEEEELi256ENS_6half_tEfNS_4arch4Sm80ELb0ELb1ELb0ELb0ELb1ELb0ELb1ELb1EEENS1_21CollectiveEpilogueFwdINS6_IJS8_SA_S9_EEENS6_IJNS7_ILi1EEESI_SI_EEESC_SE_Li256ELb0ELb1ELb1ELb0EEENS1_19SingleTileSchedulerILb0ELb1ELb1ELi128EEEEEEEEEvNT_6ParamsE)
        /*004c*/ 	.short	0x0380
        /*004e*/ 	.short	0x0418


	//----- nvinfo : EIATTR_SW_WAR
	.align		4
.L_164:
        /*0050*/ 	.byte	0x04, 0x36
        /*0052*/ 	.short	(.L_166 - .L_165)
.L_165:
        /*0054*/ 	.word	0x00000008
.L_166:


//--------------------- .nv.info._ZN7cutlass13device_kernelIN5flash19enable_sm80_to_sm89INS1_16FlashAttnFwdSm80INS1_25CollectiveMainloopFwdSm80ILi8ELi1ELb1EN4cute5tupleIJNS5_1CILi128EEENS7_ILi48EEENS7_ILi256EEEEEELi256ENS_6half_tEfNS_4arch4Sm80ELb0ELb1ELb0ELb1ELb1ELb0ELb1ELb1EEENS1_21CollectiveEpilogueFwdINS6_IJS8_SA_S9_EEENS6_IJNS7_ILi1EEESI_SI_EEESC_SE_Li256ELb1ELb1ELb1ELb0EEENS1_36VarlenDynamicPersistentTileSchedulerILi128ELi48ELi256ELi256ELb1ELb1ELb0ELb1ELb0ELb1EEEEEEEEEvNT_6ParamsE --------------------------
	.section	.nv.info._ZN7cutlass13device_kernelIN5flash19enable_sm80_to_sm89INS1_16FlashAttnFwdSm80INS1_25CollectiveMainloopFwdSm80ILi8ELi1ELb1EN4cute5tupleIJNS5_1CILi128EEENS7_ILi48EEENS7_ILi256EEEEEELi256ENS_6half_tEfNS_4arch4Sm80ELb0ELb1ELb0ELb1ELb1ELb0ELb1ELb1EEENS1_21CollectiveEpilogueFwdINS6_IJS8_SA_S9_EEENS6_IJNS7_ILi1EEESI_SI_EEESC_SE_Li256ELb1ELb1ELb1ELb0EEENS1_36VarlenDynamicPersistentTileSchedulerILi128ELi48ELi256ELi256ELb1ELb1ELb0ELb1ELb0ELb1EEEEEEEEEvNT_6ParamsE,"",@"SHT_CUDA_INFO"
	.sectionflags	@""
	.align	4


	//----- nvinfo : EIATTR_CUDA_API_VERSION
	.align		4
        /*0000*/ 	.byte	0x04, 0x37
        /*0002*/ 	.short	(.L_168 - .L_167)
.L_167:
        /*0004*/ 	.word	0x00000082


	//----- nvinfo : EIATTR_KPARAM_INFO
	.align		4
.L_168:
        /*0008*/ 	.byte	0x04, 0x17
        /*000a*/ 	.short	(.L_170 - .L_169)
.L_169:
        /*000c*/ 	.word	0x00000000
        /*0010*/ 	.short	0x0000
        /*0012*/ 	.short	0x0000
        /*0014*/ 	.byte	0x00, 0xf0, 0xe1, 0x10


	//----- nvinfo : EIATTR_SPARSE_MMA_MASK
	.align		4
.L_170:
        /*0018*/ 	.byte	0x03, 0x50
        /*001a*/ 	.short	0x0000


	//----- nvinfo : EIATTR_MAXREG_COUNT
	.align		4
        /*001c*/ 	.byte	0x03, 0x1b
        /*001e*/ 	.short	0x00ff


	//----- nvinfo : EIATTR_MERCURY_ISA_VERSION
	.align		4
        /*0020*/ 	.byte	0x03, 0x5f
        /*0022*/ 	.short	0x0101


	//----- nvinfo : EIATTR_VRC_CTA_INIT_COUNT
	.align		4
        /*0024*/ 	.byte	0x02, 0x4a
	.zero		1
	.zero		1


	//----- nvinfo : EIATTR_EXIT_INSTR_OFFSETS
	.align		4
        /*0028*/ 	.byte	0x04, 0x1c
        /*002a*/ 	.short	(.L_172 - .L_171)


	//   ....[0]....
.L_171:
        /*002c*/ 	.word	0x00000010


	//----- nvinfo : EIATTR_MAX_THREADS
	.align		4
.L_172:
        /*0030*/ 	.byte	0x04, 0x05
        /*0032*/ 	.short	(.L_174 - .L_173)
.L_173:
        /*0034*/ 	.word	0x00000100
        /*0038*/ 	.word	0x00000001
        /*003c*/ 	.word	0x00000001


	//----- nvinfo : EIATTR_CBANK_PARAM_SIZE
	.align		4
.L_174:
        /*0040*/ 	.byte	0x03, 0x19
        /*0042*/ 	.short	0x0438


	//----- nvinfo : EIATTR_PARAM_CBANK
	.align		4
        /*0044*/ 	.byte	0x04, 0x0a
        /*0046*/ 	.short	(.L_176 - .L_175)
	.align		4
.L_175:
        /*0048*/ 	.word	index@(.nv.constant0._ZN7cutlass13device_kernelIN5flash19enable_sm80_to_sm89INS1_16FlashAttnFwdSm80INS1_25CollectiveMainloopFwdSm80ILi8ELi1ELb1EN4cute5tupleIJNS5_1CILi128EEENS7_ILi48EEENS7_ILi256EEEEEELi256ENS_6half_tEfNS_4arch4Sm80ELb0ELb1ELb0ELb1ELb1ELb0ELb1ELb1EEENS1_21CollectiveEpilogueFwdINS6_IJS8_SA_S9_EEENS6_IJNS7_ILi1EEESI_SI_EEESC_SE_Li256ELb1ELb1ELb1ELb0EEENS1_36VarlenDynamicPersistentTileSchedulerILi128ELi48ELi256ELi256ELb1ELb1ELb0ELb1ELb0ELb1EEEEEEEEEvNT_6ParamsE)
        /*004c*/ 	.short	0x0380
        /*004e*/ 	.short	0x0438


	//----- nvinfo : EIATTR_SW_WAR
	.align		4
.L_176:
        /*0050*/ 	.byte	0x04, 0x36
        /*0052*/ 	.short	(.L_178 - .L_177)
.L_177:
        /*0054*/ 	.word	0x00000008
.L_178:


//--------------------- .nv.info._ZN7cutlass13device_kernelIN5flash19enable_sm80_to_sm89INS1_16FlashAttnFwdSm80INS1_25CollectiveMainloopFwdSm80ILi8ELi1ELb0EN4cute5tupleIJNS5_1CILi128EEENS7_ILi32EEENS7_ILi256EEEEEELi256ENS_6half_tEfNS_4arch4Sm80ELb0ELb1ELb0ELb1ELb1ELb1ELb1ELb1EEENS1_21CollectiveEpilogueFwdINS6_IJS8_SA_S9_EEENS6_IJNS7_ILi1EEESI_SI_EEESC_SE_Li256ELb1ELb1ELb1ELb0EEENS1_36VarlenDynamicPersistentTileSchedulerILi128ELi32ELi256ELi256ELb1ELb1ELb0ELb1ELb0ELb1EEEEEEEEEvNT_6ParamsE --------------------------
	.section	.nv.info._ZN7cutlass13device_kernelIN5flash19enable_sm80_to_sm89INS1_16FlashAttnFwdSm80INS1_25CollectiveMainloopFwdSm80ILi8ELi1ELb0EN4cute5tupleIJNS5_1CILi128EEENS7_ILi32EEENS7_ILi256EEEEEELi256ENS_6half_tEfNS_4arch4Sm80ELb0ELb1ELb0ELb1ELb1ELb1ELb1ELb1EEENS1_21CollectiveEpilogueFwdINS6_IJS8_SA_S9_EEENS6_IJNS7_ILi1EEESI_SI_EEESC_SE_Li256ELb1ELb1ELb1ELb0EEENS1_36VarlenDynamicPersistentTileSchedulerILi128ELi32ELi256ELi256ELb1ELb1ELb0ELb1ELb0ELb1EEEEEEEEEvNT_6ParamsE,"",@"SHT_CUDA_INFO"
	.sectionflags	@""
	.align	4


	//----- nvinfo : EIATTR_CUDA_API_VERSION
	.align		4
        /*0000*/ 	.byte	0x04, 0x37
        /*0002*/ 	.short	(.L_180 - .L_179)
.L_179:
        /*0004*/ 	.word	0x00000082


	//----- nvinfo : EIATTR_KPARAM_INFO
	.align		4
.L_180:
        /*0008*/ 	.byte	0x04, 0x17
        /*000a*/ 	.short	(.L_182 - .L_181)
.L_181:
        /*000c*/ 	.word	0x00000000
        /*0010*/ 	.short	0x0000
        /*0012*/ 	.short	0x0000
        /*0014*/ 	.byte	0x00, 0xf0, 0xe1, 0x10


	//----- nvinfo : EIATTR_SPARSE_MMA_MASK
	.align		4
.L_182:
        /*0018*/ 	.byte	0x03, 0x50
        /*001a*/ 	.short	0x0000


	//----- nvinfo : EIATTR_MAXREG_COUNT
	.align		4
        /*001c*/ 	.byte	0x03, 0x1b
        /*001e*/ 	.short	0x00ff


	//----- nvinfo : EIATTR_MERCURY_ISA_VERSION
	.align		4
        /*0020*/ 	.byte	0x03, 0x5f
        /*0022*/ 	.short	0x0101


	//----- nvinfo : EIATTR_VRC_CTA_INIT_COUNT
	.align		4
        /*0024*/ 	.byte	0x02, 0x4a
	.zero		1
	.zero		1


	//----- nvinfo : EIATTR_EXIT_INSTR_OFFSETS
	.align		4
        /*0028*/ 	.byte	0x04, 0x1c
        /*002a*/ 	.short	(.L_184 - .L_183)


	//   ....[0]....
.L_183:
        /*002c*/ 	.word	0x00000010


	//----- nvinfo : EIATTR_MAX_THREADS
	.align		4
.L_184:
        /*0030*/ 	.byte	0x04, 0x05
        /*0032*/ 	.short	(.L_186 - .L_185)
.L_185:
        /*0034*/ 	.word	0x00000100
        /*0038*/ 	.word	0x00000001
        /*003c*/ 	.word	0x00000001


	//----- nvinfo : EIATTR_CBANK_PARAM_SIZE
	.align		4
.L_186:
        /*0040*/ 	.byte	0x03, 0x19
        /*0042*/ 	.short	0x0438


	//----- nvinfo : EIATTR_PARAM_CBANK
	.align		4
        /*0044*/ 	.byte	0x04, 0x0a
        /*0046*/ 	.short	(.L_188 - .L_187)
	.align		4
.L_187:
        /*0048*/ 	.word	index@(.nv.constant0._ZN7cutlass13device_kernelIN5flash19enable_sm80_to_sm89INS1_16FlashAttnFwdSm80INS1_25CollectiveMainloopFwdSm80ILi8ELi1ELb0EN4cute5tupleIJNS5_1CILi128EEENS7_ILi32EEENS7_ILi256EEEEEELi256ENS_6half_tEfNS_4arch4Sm80ELb0ELb1ELb0ELb1ELb1ELb1ELb1ELb1EEENS1_21CollectiveEpilogueFwdINS6_IJS8_SA_S9_EEENS6_IJNS7_ILi1EEESI_SI_EEESC_SE_Li256ELb1ELb1ELb1ELb0EEENS1_36VarlenDynamicPersistentTileSchedulerILi128ELi32ELi256ELi256ELb1ELb1ELb0ELb1ELb0ELb1EEEEEEEEEvNT_6ParamsE)
        /*004c*/ 	.short	0x0380
        /*004e*/ 	.short	0x0438


	//----- nvinfo : EIATTR_SW_WAR
	.align		4
.L_188:
        /*0050*/ 	.byte	0x04, 0x36
        /*0052*/ 	.short	(.L_190 - .L_189)
.L_189:
        /*0054*/ 	.word	0x00000008
.L_190:


//--------------------- .nv.info._ZN7cutlass13device_kernelIN5flash19enable_sm80_to_sm89INS1_16FlashAttnFwdSm80INS1_25CollectiveMainloopFwdSm80ILi8ELi1ELb1EN4cute5tupleIJNS5_1CILi128EEENS7_ILi64EEENS7_ILi256EEEEEELi256ENS_6half_tEfNS_4arch4Sm80ELb1ELb0ELb0ELb0ELb1ELb0ELb1ELb1EEENS1_21CollectiveEpilogueFwdINS6_IJS8_SA_S9_EEENS6_IJNS7_ILi1EEESI_SI_EEESC_SE_Li256ELb0ELb1ELb1ELb0EEENS1_30DynamicPersistentTileSchedulerILi256ELi256ELb1ELb1ELb0EEEEEEEEEvNT_6ParamsE --------------------------
	.section	.nv.info._ZN7cutlass13device_kernelIN5flash19enable_sm80_to_sm89INS1_16FlashAttnFwdSm80INS1_25CollectiveMainloopFwdSm80ILi8ELi1ELb1EN4cute5tupleIJNS5_1CILi128EEENS7_ILi64EEENS7_ILi256EEEEEELi256ENS_6half_tEfNS_4arch4Sm80ELb1ELb0ELb0ELb0ELb1ELb0ELb1ELb1EEENS1_21CollectiveEpilogueFwdINS6_IJS8_SA_S9_EEENS6_IJNS7_ILi1EEESI_SI_EEESC_SE_Li256ELb0ELb1ELb1ELb0EEENS1_30DynamicPersistentTileSchedulerILi256ELi256ELb1ELb1ELb0EEEEEEEEEvNT_6ParamsE,"",@"SHT_CUDA_INFO"
	.sectionflags	@""
	.align	4


	//----- nvinfo : EIATTR_CUDA_API_VERSION
	.align		4
        /*0000*/ 	.byte	0x04, 0x37
        /*0002*/ 	.short	(.L_192 - .L_191)
.L_191:
        /*0004*/ 	.word	0x00000082


	//----- nvinfo : EIATTR_KPARAM_INFO
	.align		4
.L_192:
        /*0008*/ 	.byte	0x04, 0x17
        /*000a*/ 	.short	(.L_194 - .L_193)
.L_193:
        /*000c*/ 	.word	0x00000000
        /*0010*/ 	.short	0x0000
        /*0012*/ 	.short	0x0000
        /*0014*/ 	.byte	0x00, 0xf0, 0xa1, 0x10


	//----- nvinfo : EIATTR_SPARSE_MMA_MASK
	.align		4
.L_194:
        /*0018*/ 	.byte	0x03, 0x50
        /*001a*/ 	.short	0x0000


	//----- nvinfo : EIATTR_MAXREG_COUNT
	.align		4
        /*001c*/ 	.byte	0x03, 0x1b
        /*001e*/ 	.short	0x00ff


	//----- nvinfo : EIATTR_MERCURY_ISA_VERSION
	.align		4
        /*0020*/ 	.byte	0x03, 0x5f
        /*0022*/ 	.short	0x0101


	//----- nvinfo : EIATTR_VRC_CTA_INIT_COUNT
	.align		4
        /*0024*/ 	.byte	0x02, 0x4a
	.zero		1
	.zero		1


	//----- nvinfo : EIATTR_EXIT_INSTR_OFFSETS
	.align		4
        /*0028*/ 	.byte	0x04, 0x1c
        /*002a*/ 	.short	(.L_196 - .L_195)


	//   ....[0]....
.L_195:
        /*002c*/ 	.word	0x00000010


	//----- nvinfo : EIATTR_MAX_THREADS
	.align		4
.L_196:
        /*0030*/ 	.byte	0x04, 0x05
        /*0032*/ 	.short	(.L_198 - .L_197)
.L_197:
        /*0034*/ 	.word	0x00000100
        /*0038*/ 	.word	0x00000001
        /*003c*/ 	.word	0x00000001


	//----- nvinfo : EIATTR_CBANK_PARAM_SIZE
	.align		4
.L_198:
        /*0040*/ 	.byte	0x03, 0x19
        /*0042*/ 	.short	0x0428


	//----- nvinfo : EIATTR_PARAM_CBANK
	.align		4
        /*0044*/ 	.byte	0x04, 0x0a
        /*0046*/ 	.short	(.L_200 - .L_199)
	.align		4
.L_199:
        /*0048*/ 	.word	index@(.nv.constant0._ZN7cutlass13device_kernelIN5flash19enable_sm80_to_sm89INS1_16FlashAttnFwdSm80INS1_25CollectiveMainloopFwdSm80ILi8ELi1ELb1EN4cute5tupleIJNS5_1CILi128EEENS7_ILi64EEENS7_ILi256EEEEEELi256ENS_6half_tEfNS_4arch4Sm80ELb1ELb0ELb0ELb0ELb1ELb0ELb1ELb1EEENS1_21CollectiveEpilogueFwdINS6_IJS8_SA_S9_EEENS6_IJNS7_ILi1EEESI_SI_EEESC_SE_Li256ELb0ELb1ELb1ELb0EEENS1_30DynamicPersistentTileSchedulerILi256ELi256ELb1ELb1ELb0EEEEEEEEEvNT_6ParamsE)
        /*004c*/ 	.short	0x0380
        /*004e*/ 	.short	0x0428


	//----- nvinfo : EIATTR_SW_WAR
	.align		4
.L_200:
        /*0050*/ 	.byte	0x04, 0x36
        /*0052*/ 	.short	(.L_202 - .L_201)
.L_201:
        /*0054*/ 	.word	0x00000008
.L_202:


//--------------------- .nv.info._ZN7cutlass13device_kernelIN5flash19enable_sm80_to_sm89INS1_16FlashAttnFwdSm80INS1_25CollectiveMainloopFwdSm80ILi8ELi1ELb1EN4cute5tupleIJNS5_1CILi128EEENS7_ILi48EEENS7_ILi256EEEEEELi256ENS_6half_tEfNS_4arch4Sm80ELb1ELb0ELb0ELb1ELb1ELb0ELb1ELb1EEENS1_21CollectiveEpilogueFwdINS6_IJS8_SA_S9_EEENS6_IJNS7_ILi1EEESI_SI_EEESC_SE_Li256ELb1ELb1ELb1ELb0EEENS1_36VarlenDynamicPersistentTileSchedulerILi128ELi48ELi256ELi256ELb1ELb1ELb0ELb1ELb1ELb1EEEEEEEEEvNT_6ParamsE --------------------------
	.section	.nv.info._ZN7cutlass13device_kernelIN5flash19enable_sm80_to_sm89INS1_16FlashAttnFwdSm80INS1_25CollectiveMainloopFwdSm80ILi8ELi1ELb1EN4cute5tupleIJNS5_1CILi128EEENS7_ILi48EEENS7_ILi256EEEEEELi256ENS_6half_tEfNS_4arch4Sm80ELb1ELb0ELb0ELb1ELb1ELb0ELb1ELb1EEENS1_21CollectiveEpilogueFwdINS6_IJS8_SA_S9_EEENS6_IJNS7_ILi1EEESI_SI_EEESC_SE_Li256ELb1ELb1ELb1ELb0EEENS1_36VarlenDynamicPersistentTileSchedulerILi128ELi48ELi256ELi256ELb1ELb1ELb0ELb1ELb1ELb1EEEEEEEEEvNT_6ParamsE,"",@"SHT_CUDA_INFO"
	.sectionflags	@""
	.align	4


	//----- nvinfo : EIATTR_CUDA_API_VERSION
	.align		4
        /*0000*/ 	.byte	0x04, 0x37
        /*0002*/ 	.short	(.L_204 - .L_203)
.L_203:
        /*0004*/ 	.word	0x00000082


	//----- nvinfo : EIATTR_KPARAM_INFO
	.align		4
.L_204:
        /*0008*/ 	.byte	0x04, 0x17
        /*000a*/ 	.short	(.L_206 - .L_205)
.L_205:
        /*000c*/ 	.word	0x00000000
        /*0010*/ 	.short	0x0000
        /*0012*/ 	.short	0x0000
        /*0014*/ 	.byte	0x00, 0xf0, 0xe1, 0x10


	//----- nvinfo : EIATTR_SPARSE_MMA_MASK
	.align		4
.L_206:
        /*0018*/ 	.byte	0x03, 0x50
        /*001a*/ 	.short	0x0000


	//----- nvinfo : EIATTR_MAXREG_COUNT
	.align		4
        /*001c*/ 	.byte	0x03, 0x1b
        /*001e*/ 	.short	0x00ff


	//----- nvinfo : EIATTR_MERCURY_ISA_VERSION
	.align		4
        /*0020*/ 	.byte	0x03, 0x5f
        /*0022*/ 	.short	0x0101


	//----- nvinfo : EIATTR_VRC_CTA_INIT_COUNT
	.align		4
        /*0024*/ 	.byte	0x02, 0x4a
	.zero		1
	.zero		1


	//----- nvinfo : EIATTR_EXIT_INSTR_OFFSETS
	.align		4
        /*0028*/ 	.byte	0x04, 0x1c
        /*002a*/ 	.short	(.L_208 - .L_207)


	//   ....[0]....
.L_207:
        /*002c*/ 	.word	0x00000010


	//----- nvinfo : EIATTR_MAX_THREADS
	.align		4
.L_208:
        /*0030*/ 	.byte	0x04, 0x05
        /*0032*/ 	.short	(.L_210 - .L_209)
.L_209:
        /*0034*/ 	.word	0x00000100
        /*0038*/ 	.word	0x00000001
        /*003c*/ 	.word	0x00000001


	//----- nvinfo : EIATTR_CBANK_PARAM_SIZE
	.align		4
.L_210:
        /*0040*/ 	.byte	0x03, 0x19
        /*0042*/ 	.short	0x0438


	//----- nvinfo : EIATTR_PARAM_CBANK
	.align		4
        /*0044*/ 	.byte	0x04, 0x0a
        /*0046*/ 	.short	(.L_212 - .L_211)
	.align		4
.L_211:
        /*0048*/ 	.word	index@(.nv.constant0._ZN7cutlass13device_kernelIN5flash19enable_sm80_to_sm89INS1_16FlashAttnFwdSm80INS1_25CollectiveMainloopFwdSm80ILi8ELi1ELb1EN4cute5tupleIJNS5_1CILi128EEENS7_ILi48EEENS7_ILi256EEEEEELi256ENS_6half_tEfNS_4arch4Sm80ELb1ELb0ELb0ELb1ELb1ELb0ELb1ELb1EEENS1_21CollectiveEpilogueFwdINS6_IJS8_SA_S9_EEENS6_IJNS7_ILi1EEESI_SI_EEESC_SE_Li256ELb1ELb1ELb1ELb0EEENS1_36VarlenDynamicPersistentTileSchedulerILi128ELi48ELi256ELi256ELb1ELb1ELb0ELb1ELb1ELb1EEEEEEEEEvNT_6ParamsE)
        /*004c*/ 	.short	0x0380
        /*004e*/ 	.short	0x0438


	//----- nvinfo : EIATTR_SW_WAR
	.align		4
.L_212:
        /*0050*/ 	.byte	0x04, 0x36
        /*0052*/ 	.short	(.L_214 - .L_213)
.L_213:
        /*0054*/ 	.word	0x00000008
.L_214:


//--------------------- .nv.info._ZN7cutlass13device_kernelIN5flash19enable_sm80_to_sm89INS1_16FlashAttnFwdSm80INS1_25CollectiveMainloopFwdSm80ILi8ELi1ELb0EN4cute5tupleIJNS5_1CILi128EEENS7_ILi32EEENS7_ILi256EEEEEELi256ENS_6half_tEfNS_4arch4Sm80ELb1ELb0ELb0ELb1ELb1ELb1ELb1ELb1EEENS1_21CollectiveEpilogueFwdINS6_IJS8_SA_S9_EEENS6_IJNS7_ILi1EEESI_SI_EEESC_SE_Li256ELb1ELb1ELb1ELb0EEENS1_36VarlenDynamicPersistentTileSchedulerILi128ELi32ELi256ELi256ELb1ELb1ELb0ELb1ELb1ELb1EEEEEEEEEvNT_6ParamsE --------------------------
	.section	.nv.info._ZN7cutlass13device_kernelIN5flash19enable_sm80_to_sm89INS1_16FlashAttnFwdSm80INS1_25CollectiveMainloopFwdSm80ILi8ELi1ELb0EN4cute5tupleIJNS5_1CILi128EEENS7_ILi32EEENS7_ILi256EEEEEELi256ENS_6half_tEfNS_4arch4Sm80ELb1ELb0ELb0ELb1ELb1ELb1ELb1ELb1EEENS1_21CollectiveEpilogueFwdINS6_IJS8_SA_S9_EEENS6_IJNS7_ILi1EEESI_SI_EEESC_SE_Li256ELb1ELb1ELb1ELb0EEENS1_36VarlenDynamicPersistentTileSchedulerILi128ELi32ELi256ELi256ELb1ELb1ELb0ELb1ELb1ELb1EEEEEEEEEvNT_6ParamsE,"",@"SHT_CUDA_INFO"
	.sectionflags	@""
	.align	4


	//----- nvinfo : EIATTR_CUDA_API_VERSION
	.align		4
        /*0000*/ 	.byte	0x04, 0x37
        /*0002*/ 	.short	(.L_216 - .L_215)
.L_215:
        /*0004*/ 	.word	0x00000082


	//----- nvinfo : EIATTR_KPARAM_INFO
	.align		4
.L_216:
        /*0008*/ 	.byte	0x04, 0x17
        /*000a*/ 	.short	(.L_218 - .L_217)
.L_217:
        /*000c*/ 	.word	0x00000000
        /*0010*/ 	.short	0x0000
        /*0012*/ 	.short	0x0000
        /*0014*/ 	.byte	0x00, 0xf0, 0xe1, 0x10


	//----- nvinfo : EIATTR_SPARSE_MMA_MASK
	.align		4
.L_218:
        /*0018*/ 	.byte	0x03, 0x50
        /*001a*/ 	.short	0x0000


	//----- nvinfo : EIATTR_MAXREG_COUNT
	.align		4
        /*001c*/ 	.byte	0x03, 0x1b
        /*001e*/ 	.short	0x00ff


	//----- nvinfo : EIATTR_MERCURY_ISA_VERSION
	.align		4
        /*0020*/ 	.byte	0x03, 0x5f
        /*0022*/ 	.short	0x0101


	//----- nvinfo : EIATTR_VRC_CTA_INIT_COUNT
	.align		4
        /*0024*/ 	.byte	0x02, 0x4a
	.zero		1
	.zero		1


	//----- nvinfo : EIATTR_EXIT_INSTR_OFFSETS
	.align		4
        /*0028*/ 	.byte	0x04, 0x1c
        /*002a*/ 	.short	(.L_220 - .L_219)


	//   ....[0]....
.L_219:
        /*002c*/ 	.word	0x00000010


	//----- nvinfo : EIATTR_MAX_THREADS
	.align		4
.L_220:
        /*0030*/ 	.byte	0x04, 0x05
        /*0032*/ 	.short	(.L_222 - .L_221)
.L_221:
        /*0034*/ 	.word	0x00000100
        /*0038*/ 	.word	0x00000001
        /*003c*/ 	.word	0x00000001


	//----- nvinfo : EIATTR_CBANK_PARAM_SIZE
	.align		4
.L_222:
        /*0040*/ 	.byte	0x03, 0x19
        /*0042*/ 	.short	0x0438


	//----- nvinfo : EIATTR_PARAM_CBANK
	.align		4
        /*0044*/ 	.byte	0x04, 0x0a
        /*0046*/ 	.short	(.L_224 - .L_223)
	.align		4
.L_223:
        /*0048*/ 	.word	index@(.nv.constant0._ZN7cutlass13device_kernelIN5flash19enable_sm80_to_sm89INS1_16FlashAttnFwdSm80INS1_25CollectiveMainloopFwdSm80ILi8ELi1ELb0EN4cute5tupleIJNS5_1CILi128EEENS7_ILi32EEENS7_ILi256EEEEEELi256ENS_6half_tEfNS_4arch4Sm80ELb1ELb0ELb0ELb1ELb1ELb1ELb1ELb1EEENS1_21CollectiveEpilogueFwdINS6_IJS8_SA_S9_EEENS6_IJNS7_ILi1EEESI_SI_EEESC_SE_Li256ELb1ELb1ELb1ELb0EEENS1_36VarlenDynamicPersistentTileSchedulerILi128ELi32ELi256ELi256ELb1ELb1ELb0ELb1ELb1ELb1EEEEEEEEEvNT_6ParamsE)
        /*004c*/ 	.short	0x0380
        /*004e*/ 	.short	0x0438


	//----- nvinfo : EIATTR_SW_WAR
	.align		4
.L_224:
        /*0050*/ 	.byte	0x04, 0x36
        /*0052*/ 	.short	(.L_226 - .L_225)
.L_225:
        /*0054*/ 	.word	0x00000008
.L_226:


//--------------------- .nv.info._ZN7cutlass13device_kernelIN5flash19enable_sm80_to_sm89INS1_16FlashAttnFwdSm80INS1_25CollectiveMainloopFwdSm80ILi8ELi1ELb0EN4cute5tupleIJNS5_1CILi128EEENS7_ILi96EEENS7_ILi256EEEEEELi256ENS_6half_tEfNS_4arch4Sm80ELb0ELb0ELb0ELb0ELb1ELb0ELb1ELb1EEENS1_21CollectiveEpilogueFwdINS6_IJS8_SA_S9_EEENS6_IJNS7_ILi1EEESI_SI_EEESC_SE_Li256ELb0ELb1ELb1ELb0EEENS1_19SingleTileSchedulerILb0ELb1ELb1ELi128EEEEEEEEEvNT_6ParamsE --------------------------
	.section	.nv.info._ZN7cutlass13device_kernelIN5flash19enable_sm80_to_sm89INS1_16FlashAttnFwdSm80INS1_25CollectiveMainloopFwdSm80ILi8ELi1ELb0EN4cute5tupleIJNS5_1CILi128EEENS7_ILi96EEENS7_ILi256EEEEEELi256ENS_6half_tEfNS_4arch4Sm80ELb0ELb0ELb0ELb0ELb1ELb0ELb1ELb1EEENS1_21CollectiveEpilogueFwdINS6_IJS8_SA_S9_EEENS6_IJNS7_ILi1EEESI_SI_EEESC_SE_Li256ELb0ELb1ELb1ELb0EEENS1_19SingleTileSchedulerILb0ELb1ELb1ELi128EEEEEEEEEvNT_6ParamsE,"",@"SHT_CUDA_INFO"
	.sectionflags	@""
	.align	4


	//----- nvinfo : EIATTR_CUDA_API_VERSION
	.align		4
        /*0000*/ 	.byte	0x04, 0x37
        /*0002*/ 	.short	(.L_228 - .L_227)
.L_227:
        /*0004*/ 	.word	0x00000082


	//----- nvinfo : EIATTR_KPARAM_INFO
	.align		4
.L_228:
        /*0008*/ 	.byte	0x04, 0x17
        /*000a*/ 	.short	(.L_230 - .L_229)
.L_229:
        /*000c*/ 	.word	0x00000000
        /*0010*/ 	.short	0x0000
        /*0012*/ 	.short	0x0000
        /*0014*/ 	.byte	0x00, 0xf0, 0x61, 0x10


	//----- nvinfo : EIATTR_SPARSE_MMA_MASK
	.align		4
.L_230:
        /*0018*/ 	.byte	0x03, 0x50
        /*001a*/ 	.short	0x0000


	//----- nvinfo : EIATTR_MAXREG_COUNT
	.align		4
        /*001c*/ 	.byte	0x03, 0x1b
        /*001e*/ 	.short	0x00ff


	//----- nvinfo : EIATTR_MERCURY_ISA_VERSION
	.align		4
        /*0020*/ 	.byte	0x03, 0x5f
        /*0022*/ 	.short	0x0101


	//----- nvinfo : EIATTR_VRC_CTA_INIT_COUNT
	.align		4
        /*0024*/ 	.byte	0x02, 0x4a
	.zero		1
	.zero		1


	//----- nvinfo : EIATTR_EXIT_INSTR_OFFSETS
	.align		4
        /*0028*/ 	.byte	0x04, 0x1c
        /*002a*/ 	.short	(.L_232 - .L_231)


	//   ....[0]....
.L_231:
        /*002c*/ 	.word	0x00000010


	//----- nvinfo : EIATTR_MAX_THREADS
	.align		4
.L_232:
        /*0030*/ 	.byte	0x04, 0x05
        /*0032*/ 	.short	(.L_234 - .L_233)
.L_233:
        /*0034*/ 	.word	0x00000100
        /*0038*/ 	.word	0x00000001
        /*003c*/ 	.word	0x00000001


	//----- nvinfo : EIATTR_CBANK_PARAM_SIZE
	.align		4
.L_234:
        /*0040*/ 	.byte	0x03, 0x19
        /*0042*/ 	.short	0x0418


	//----- nvinfo : EIATTR_PARAM_CBANK
	.align		4
        /*0044*/ 	.byte	0x04, 0x0a
        /*0046*/ 	.short	(.L_236 - .L_235)
	.align		4
.L_235:
        /*0048*/ 	.word	index@(.nv.constant0._ZN7cutlass13device_kernelIN5flash19enable_sm80_to_sm89INS1_16FlashAttnFwdSm80INS1_25CollectiveMainloopFwdSm80ILi8ELi1ELb0EN4cute5tupleIJNS5_1CILi128EEENS7_ILi96EEENS7_ILi256EEEEEELi256ENS_6half_tEfNS_4arch4Sm80ELb0ELb0ELb0ELb0ELb1ELb0ELb1ELb1EEENS1_21CollectiveEpilogueFwdINS6_IJS8_SA_S9_EEENS6_IJNS7_ILi1EEESI_SI_EEESC_SE_Li256ELb0ELb1ELb1ELb0EEENS1_19SingleTileSchedulerILb0ELb1ELb1ELi128EEEEEEEEEvNT_6ParamsE)
        /*004c*/ 	.short	0x0380
        /*004e*/ 	.short	0x0418


	//----- nvinfo : EIATTR_SW_WAR
	.align		4
.L_236:
        /*0050*/ 	.byte	0x04, 0x36
        /*0052*/ 	.short	(.L_238 - .L_237)
.L_237:
        /*0054*/ 	.word	0x00000008
.L_238:


//--------------------- .nv.info._ZN7cutlass13device_kernelIN5flash19enable_sm80_to_sm89INS1_16FlashAttnFwdSm80INS1_25CollectiveMainloopFwdSm80ILi8ELi1ELb0EN4cute5tupleIJNS5_1CILi128EEENS7_ILi64EEENS7_ILi256EEEEEELi256ENS_6half_tEfNS_4arch4Sm80ELb0ELb0ELb0ELb1ELb1ELb0ELb1ELb1EEENS1_21CollectiveEpilogueFwdINS6_IJS8_SA_S9_EEENS6_IJNS7_ILi1EEESI_SI_EEESC_SE_Li256ELb1ELb1ELb1ELb0EEENS1_36VarlenDynamicPersistentTileSchedulerILi128ELi64ELi256ELi256ELb1ELb1ELb0ELb0ELb1ELb1EEEEEEEEEvNT_6ParamsE --------------------------
	.section	.nv.info._ZN7cutlass13device_kernelIN5flash19enable_sm80_to_sm89INS1_16FlashAttnFwdSm80INS1_25CollectiveMainloopFwdSm80ILi8ELi1ELb0EN4cute5tupleIJNS5_1CILi128EEENS7_ILi64EEENS7_ILi256EEEEEELi256ENS_6half_tEfNS_4arch4Sm80ELb0ELb0ELb0ELb1ELb1ELb0ELb1ELb1EEENS1_21CollectiveEpilogueFwdINS6_IJS8_SA_S9_EEENS6_IJNS7_ILi1EEESI_SI_EEESC_SE_Li256ELb1ELb1ELb1ELb0EEENS1_36VarlenDynamicPersistentTileSchedulerILi128ELi64ELi256ELi256ELb1ELb1ELb0ELb0ELb1ELb1EEEEEEEEEvNT_6ParamsE,"",@"SHT_CUDA_INFO"
	.sectionflags	@""
	.align	4


	//----- nvinfo : EIATTR_CUDA_API_VERSION
	.align		4
        /*0000*/ 	.byte	0x04, 0x37
        /*0002*/ 	.short	(.L_240 - .L_239)
.L_239:
        /*0004*/ 	.word	0x00000082


	//----- nvinfo : EIATTR_KPARAM_INFO
	.align		4
.L_240:
        /*0008*/ 	.byte	0x04, 0x17
        /*000a*/ 	.short	(.L_242 - .L_241)
.L_241:
        /*000c*/ 	.word	0x00000000
        /*0010*/ 	.short	0x0000
        /*0012*/ 	.short	0x0000
        /*0014*/ 	.byte	0x00, 0xf0, 0xe1, 0x10


	//----- nvinfo : EIATTR_SPARSE_MMA_MASK
	.align		4
.L_242:
        /*0018*/ 	.byte	0x03, 0x50
        /*001a*/ 	.short	0x0000


	//----- nvinfo : EIATTR_MAXREG_COUNT
	.align		4
        /*001c*/ 	.byte	0x03, 0x1b
        /*001e*/ 	.short	0x00ff


	//----- nvinfo : EIATTR_MERCURY_ISA_VERSION
	.align		4
        /*0020*/ 	.byte	0x03, 0x5f
        /*0022*/ 	.short	0x0101


	//----- nvinfo : EIATTR_VRC_CTA_INIT_COUNT
	.align		4
        /*0024*/ 	.byte	0x02, 0x4a
	.zero		1
	.zero		1


	//----- nvinfo : EIATTR_EXIT_INSTR_OFFSETS
	.align		4
        /*0028*/ 	.byte	0x04, 0x1c
        /*002a*/ 	.short	(.L_244 - .L_243)


	//   ....[0]....
.L_243:
        /*002c*/ 	.word	0x00000010


	//----- nvinfo : EIATTR_MAX_THREADS
	.align		4
.L_244:
        /*0030*/ 	.byte	0x04, 0x05
        /*0032*/ 	.short	(.L_246 - .L_245)
.L_245:
        /*0034*/ 	.word	0x00000100
        /*0038*/ 	.word	0x00000001
        /*003c*/ 	.word	0x00000001


	//----- nvinfo : EIATTR_CBANK_PARAM_SIZE
	.align		4
.L_246:
        /*0040*/ 	.byte	0x03, 0x19
        /*0042*/ 	.short	0x0438


	//----- nvinfo : EIATTR_PARAM_CBANK
	.align		4
        /*0044*/ 	.byte	0x04, 0x0a
        /*0046*/ 	.short	(.L_248 - .L_247)
	.align		4
.L_247:
        /*0048*/ 	.word	index@(.nv.constant0._ZN7cutlass13device_kernelIN5flash19enable_sm80_to_sm89INS1_16FlashAttnFwdSm80INS1_25CollectiveMainloopFwdSm80ILi8ELi1ELb0EN4cute5tupleIJNS5_1CILi128EEENS7_ILi64EEENS7_ILi256EEEEEELi256ENS_6half_tEfNS_4arch4Sm80ELb0ELb0ELb0ELb1ELb1ELb0ELb1ELb1EEENS1_21CollectiveEpilogueFwdINS6_IJS8_SA_S9_EEENS6_IJNS7_ILi1EEESI_SI_EEESC_SE_Li256ELb1ELb1ELb1ELb0EEENS1_36VarlenDynamicPersistentTileSchedulerILi128ELi64ELi256ELi256ELb1ELb1ELb0ELb0ELb1ELb1EEEEEEEEEvNT_6ParamsE)
        /*004c*/ 	.short	0x0380
        /*004e*/ 	.short	0x0438


	//----- nvinfo : EIATTR_SW_WAR
	.align		4
.L_248:
        /*0050*/ 	.byte	0x04, 0x36
        /*0052*/ 	.short	(.L_250 - .L_249)
.L_249:
        /*0054*/ 	.word	0x00000008
.L_250:


//--------------------- .nv.info._ZN7cutlass13device_kernelIN5flash19enable_sm80_to_sm89INS1_16FlashAttnFwdSm80INS1_25CollectiveMainloopFwdSm80ILi8ELi1ELb0EN4cute5tupleIJNS5_1CILi128EEENS7_ILi48EEENS7_ILi256EEEEEELi256ENS_6half_tEfNS_4arch4Sm80ELb0ELb0ELb0ELb1ELb1ELb1ELb1ELb1EEENS1_21CollectiveEpilogueFwdINS6_IJS8_SA_S9_EEENS6_IJNS7_ILi1EEESI_SI_EEESC_SE_Li256ELb1ELb1ELb1ELb0EEENS1_36VarlenDynamicPersistentTileSchedulerILi128ELi48ELi256ELi256ELb1ELb1ELb0ELb0ELb1ELb1EEEEEEEEEvNT_6ParamsE --------------------------
	.section	.nv.info._ZN7cutlass13device_kernelIN5flash19enable_sm80_to_sm89INS1_16FlashAttnFwdSm80INS1_25CollectiveMainloopFwdSm80ILi8ELi1ELb0EN4cute5tupleIJNS5_1CILi128EEENS7_ILi48EEENS7_ILi256EEEEEELi256ENS_6half_tEfNS_4arch4Sm80ELb0ELb0ELb0ELb1ELb1ELb1ELb1ELb1EEENS1_21CollectiveEpilogueFwdINS6_IJS8_SA_S9_EEENS6_IJNS7_ILi1EEESI_SI_EEESC_SE_Li256ELb1ELb1ELb1ELb0EEENS1_36VarlenDynamicPersistentTileSchedulerILi128ELi48ELi256ELi256ELb1ELb1ELb0ELb0ELb1ELb1EEEEEEEEEvNT_6ParamsE,"",@"SHT_CUDA_INFO"
	.sectionflags	@""
	.align	4


	//----- nvinfo : EIATTR_CUDA_API_VERSION
	.align		4
        /*0000*/ 	.byte	0x04, 0x37
        /*0002*/ 	.short	(.L_252 - .L_251)
.L_251:
        /*0004*/ 	.word	0x00000082


	//----- nvinfo : EIATTR_KPARAM_INFO
	.align		4
.L_252:
        /*0008*/ 	.byte	0x04, 0x17
        /*000a*/ 	.short	(.L_254 - .L_253)
.L_253:
        /*000c*/ 	.word	0x00000000
        /*0010*/ 	.short	0x0000
        /*0012*/ 	.short	0x0000
        /*0014*/ 	.byte	0x00, 0xf0, 0xe1, 0x10


	//----- nvinfo : EIATTR_SPARSE_MMA_MASK
	.align		4
.L_254:
        /*0018*/ 	.byte	0x03, 0x50
        /*001a*/ 	.short	0x0000


	//----- nvinfo : EIATTR_MAXREG_COUNT
	.align		4
        /*001c*/ 	.byte	0x03, 0x1b
        /*001e*/ 	.short	0x00ff


	//----- nvinfo : EIATTR_MERCURY_ISA_VERSION
	.align		4
        /*0020*/ 	.byte	0x03, 0x5f
        /*0022*/ 	.short	0x0101


	//----- nvinfo : EIATTR_VRC_CTA_INIT_COUNT
	.align		4
        /*0024*/ 	.byte	0x02, 0x4a
	.zero		1
	.zero		1


	//----- nvinfo : EIATTR_EXIT_INSTR_OFFSETS
	.align		4
        /*0028*/ 	.byte	0x04, 0x1c
        /*002a*/ 	.short	(.L_256 - .L_255)


	//   ....[0]....
.L_255:
        /*002c*/ 	.word	0x00000010


	//----- nvinfo : EIATTR_MAX_THREADS
	.align		4
.L_256:
        /*0030*/ 	.byte	0x04, 0x05
        /*0032*/ 	.short	(.L_258 - .L_257)
.L_257:
        /*0034*/ 	.word	0x00000100
        /*0038*/ 	.word	0x00000001
        /*003c*/ 	.word	0x00000001


	//----- nvinfo : EIATTR_CBANK_PARAM_SIZE
	.align		4
.L_258:
        /*0040*/ 	.byte	0x03, 0x19
        /*0042*/ 	.short	0x0438


	//----- nvinfo : EIATTR_PARAM_CBANK
	.align		4
        /*0044*/ 	.byte	0x04, 0x0a
        /*0046*/ 	.short	(.L_260 - .L_259)
	.align		4
.L_259:
        /*0048*/ 	.word	index@(.nv.constant0._ZN7cutlass13device_kernelIN5flash19enable_sm80_to_sm89INS1_16FlashAttnFwdSm80INS1_25CollectiveMainloopFwdSm80ILi8ELi1ELb0EN4cute5tupleIJNS5_1CILi128EEENS7_ILi48EEENS7_ILi256EEEEEELi256ENS_6half_tEfNS_4arch4Sm80ELb0ELb0ELb0ELb1ELb1ELb1ELb1ELb1EEENS1_21CollectiveEpilogueFwdINS6_IJS8_SA_S9_EEENS6_IJNS7_ILi1EEESI_SI_EEESC_SE_Li256ELb1ELb1ELb1ELb0EEENS1_36VarlenDynamicPersistentTileSchedulerILi128ELi48ELi256ELi256ELb1ELb1ELb0ELb0ELb1ELb1EEEEEEEEEvNT_6ParamsE)
        /*004c*/ 	.short	0x0380
        /*004e*/ 	.short	0x0438


	//----- nvinfo : EIATTR_SW_WAR
	.align		4
.L_260:
        /*0050*/ 	.byte	0x04, 0x36
        /*0052*/ 	.short	(.L_262 - .L_261)
.L_261:
        /*0054*/ 	.word	0x00000008
.L_262:


//--------------------- .nv.info._ZN7cutlass13device_kernelIN5flash19enable_sm80_to_sm89INS1_16FlashAttnFwdSm80INS1_25CollectiveMainloopFwdSm80ILi8ELi1ELb0EN4cute5tupleIJNS5_1CILi128EEENS7_ILi64EEENS7_ILi256EEEEEELi256ENS_6half_tEfNS_4arch4Sm80ELb0ELb1ELb0ELb0ELb1ELb0ELb1ELb1EEENS1_21CollectiveEpilogueFwdINS6_IJS8_SA_S9_EEENS6_IJNS7_ILi1EEESI_SI_EEESC_SE_Li256ELb0ELb1ELb1ELb0EEENS1_19SingleTileSchedulerILb0ELb1ELb1ELi128EEEEEEEEEvNT_6ParamsE --------------------------
	.section	.nv.info._ZN7cutlass13device_kernelIN5flash19enable_sm80_to_sm89INS1_16FlashAttnFwdSm80INS1_25CollectiveMainloopFwdSm80ILi8ELi1ELb0EN4cute5tupleIJNS5_1CILi128EEENS7_ILi64EEENS7_ILi256EEEEEELi256ENS_6half_tEfNS_4arch4Sm80ELb0ELb1ELb0ELb0ELb1ELb0ELb1ELb1EEENS1_21CollectiveEpilogueFwdINS6_IJS8_SA_S9_EEENS6_IJNS7_ILi1EEESI_SI_EEESC_SE_Li256ELb0ELb1ELb1ELb0EEENS1_19SingleTileSchedulerILb0ELb1ELb1ELi128EEEEEEEEEvNT_6ParamsE,"",@"SHT_CUDA_INFO"
	.sectionflags	@""
	.align	4


	//----- nvinfo : EIATTR_CUDA_API_VERSION
	.align		4
        /*0000*/ 	.byte	0x04, 0x37
        /*0002*/ 	.short	(.L_264 - .L_263)
.L_263:
        /*0004*/ 	.word	0x00000082


	//----- nvinfo : EIATTR_KPARAM_INFO
	.align		4
.L_264:
        /*0008*/ 	.byte	0x04, 0x17
        /*000a*/ 	.short	(.L_266 - .L_265)
.L_265:
        /*000c*/ 	.word	0x00000000
        /*0010*/ 	.short	0x0000
        /*0012*/ 	.short	0x0000
        /*0014*/ 	.byte	0x00, 0xf0, 0x61, 0x10


	//----- nvinfo : EIATTR_SPARSE_MMA_MASK
	.align		4
.L_266:
        /*0018*/ 	.byte	0x03, 0x50
        /*001a*/ 	.short	0x0000


	//----- nvinfo : EIATTR_MAXREG_COUNT
	.align		4
        /*001c*/ 	.byte	0x03, 0x1b
        /*001e*/ 	.short	0x00ff


	//----- nvinfo : EIATTR_MERCURY_ISA_VERSION
	.align		4
        /*0020*/ 	.byte	0x03, 0x5f
        /*0022*/ 	.short	0x0101


	//----- nvinfo : EIATTR_VRC_CTA_INIT_COUNT
	.align		4
        /*0024*/ 	.byte	0x02, 0x4a
	.zero		1
	.zero		1


	//----- nvinfo : EIATTR_EXIT_INSTR_OFFSETS
	.align		4
        /*0028*/ 	.byte	0x04, 0x1c
        /*002a*/ 	.short	(.L_268 - .L_267)


	//   ....[0]....
.L_267:
        /*002c*/ 	.word	0x00000010


	//----- nvinfo : EIATTR_MAX_THREADS
	.align		4
.L_268:
        /*0030*/ 	.byte	0x04, 0x05
        /*0032*/ 	.short	(.L_270 - .L_269)
.L_269:
        /*0034*/ 	.word	0x00000100
        /*0038*/ 	.word	0x00000001
        /*003c*/ 	.word	0x00000001


	//----- nvinfo : EIATTR_CBANK_PARAM_SIZE
	.align		4
.L_270:
        /*0040*/ 	.byte	0x03, 0x19
        /*0042*/ 	.short	0x0418


	//----- nvinfo : EIATTR_PARAM_CBANK
	.align		4
        /*0044*/ 	.byte	0x04, 0x0a
        /*0046*/ 	.short	(.L_272 - .L_271)
	.align		4
.L_271:
        /*0048*/ 	.word	index@(.nv.constant0._ZN7cutlass13device_kernelIN5flash19enable_sm80_to_sm89INS1_16FlashAttnFwdSm80INS1_25CollectiveMainloopFwdSm80ILi8ELi1ELb0EN4cute5tupleIJNS5_1CILi128EEENS7_ILi64EEENS7_ILi256EEEEEELi256ENS_6half_tEfNS_4arch4Sm80ELb0ELb1ELb0ELb0ELb1ELb0ELb1ELb1EEENS1_21CollectiveEpilogueFwdINS6_IJS8_SA_S9_EEENS6_IJNS7_ILi1EEESI_SI_EEESC_SE_Li256ELb0ELb1ELb1ELb0EEENS1_19SingleTileSchedulerILb0ELb1ELb1ELi128EEEEEEEEEvNT_6ParamsE)
        /*004c*/ 	.short	0x0380
        /*004e*/ 	.short	0x0418


	//----- nvinfo : EIATTR_SW_WAR
	.align		4
.L_272:
        /*0050*/ 	.byte	0x04, 0x36
        /*0052*/ 	.short	(.L_274 - .L_273)
.L_273:
        /*0054*/ 	.word	0x00000008
.L_274:


//--------------------- .nv.info._ZN7cutlass13device_kernelIN5flash19enable_sm80_to_sm89INS1_16FlashAttnFwdSm80INS1_25CollectiveMainloopFwdSm80ILi8ELi1ELb0EN4cute5tupleIJNS5_1CILi128EEENS7_ILi64EEENS7_ILi256EEEEEELi256ENS_6half_tEfNS_4arch4Sm80ELb0ELb1ELb0ELb1ELb1ELb0ELb1ELb1EEENS1_21CollectiveEpilogueFwdINS6_IJS8_SA_S9_EEENS6_IJNS7_ILi1EEESI_SI_EEESC_SE_Li256ELb1ELb1ELb1ELb0EEENS1_36VarlenDynamicPersistentTileSchedulerILi128ELi64ELi256ELi256ELb1ELb1ELb0ELb1ELb0ELb1EEEEEEEEEvNT_6ParamsE --------------------------
	.section	.nv.info._ZN7cutlass13device_kernelIN5flash19enable_sm80_to_sm89INS1_16FlashAttnFwdSm80INS1_25CollectiveMainloopFwdSm80ILi8ELi1ELb0EN4cute5tupleIJNS5_1CILi128EEENS7_ILi64EEENS7_ILi256EEEEEELi256ENS_6half_tEfNS_4arch4Sm80ELb0ELb1ELb0ELb1ELb1ELb0ELb1ELb1EEENS1_21CollectiveEpilogueFwdINS6_IJS8_SA_S9_EEENS6_IJNS7_ILi1EEESI_SI_EEESC_SE_Li256ELb1ELb1ELb1ELb0EEENS1_36VarlenDynamicPersistentTileSchedulerILi128ELi64ELi256ELi256ELb1ELb1ELb0ELb1ELb0ELb1EEEEEEEEEvNT_6ParamsE,"",@"SHT_CUDA_INFO"
	.sectionflags	@""
	.align	4


	//----- nvinfo : EIATTR_CUDA_API_VERSION
	.align		4
        /*0000*/ 	.byte	0x04, 0x37
        /*0002*/ 	.short	(.L_276 - .L_275)
.L_275:
        /*0004*/ 	.word	0x00000082


	//----- nvinfo : EIATTR_KPARAM_INFO
	.align		4
.L_276:
        /*0008*/ 	.byte	0x04, 0x17
        /*000a*/ 	.short	(.L_278 - .L_277)
.L_277:
        /*000c*/ 	.word	0x00000000
        /*0010*/ 	.short	0x0000
        /*0012*/ 	.short	0x0000
        /*0014*/ 	.byte	0x00, 0xf0, 0xe1, 0x10


	//----- nvinfo : EIATTR_SPARSE_MMA_MASK
	.align		4
.L_278:
        /*0018*/ 	.byte	0x03, 0x50
        /*001a*/ 	.short	0x0000


	//----- nvinfo : EIATTR_MAXREG_COUNT
	.align		4
        /*001c*/ 	.byte	0x03, 0x1b
        /*001e*/ 	.short	0x00ff


	//----- nvinfo : EIATTR_MERCURY_ISA_VERSION
	.align		4
        /*0020*/ 	.byte	0x03, 0x5f
        /*0022*/ 	.short	0x0101


	//----- nvinfo : EIATTR_VRC_CTA_INIT_COUNT
	.align		4
        /*0024*/ 	.byte	0x02, 0x4a
	.zero		1
	.zero		1


	//----- nvinfo : EIATTR_EXIT_INSTR_OFFSETS
	.align		4
        /*0028*/ 	.byte	0x04, 0x1c
        /*002a*/ 	.short	(.L_280 - .L_279)


	//   ....[0]....
.L_279:
        /*002c*/ 	.word	0x00000010


	//----- nvinfo : EIATTR_MAX_THREADS
	.align		4
.L_280:
        /*0030*/ 	.byte	0x04, 0x05
        /*0032*/ 	.short	(.L_282 - .L_281)
.L_281:
        /*0034*/ 	.word	0x00000100
        /*0038*/ 	.word	0x00000001
        /*003c*/ 	.word	0x00000001


	//----- nvinfo : EIATTR_CBANK_PARAM_SIZE
	.align		4
.L_282:
        /*0040*/ 	.byte	0x03, 0x19
        /*0042*/ 	.short	0x0438


	//----- nvinfo : EIATTR_PARAM_CBANK
	.align		4
        /*0044*/ 	.byte	0x04, 0x0a
        /*0046*/ 	.short	(.L_284 - .L_283)
	.align		4
.L_283:
        /*0048*/ 	.word	index@(.nv.constant0._ZN7cutlass13device_kernelIN5flash19enable_sm80_to_sm89INS1_16FlashAttnFwdSm80INS1_25CollectiveMainloopFwdSm80ILi8ELi1ELb0EN4cute5tupleIJNS5_1CILi128EEENS7_ILi64EEENS7_ILi256EEEEEELi256ENS_6half_tEfNS_4arch4Sm80ELb0ELb1ELb0ELb1ELb1ELb0ELb1ELb1EEENS1_21CollectiveEpilogueFwdINS6_IJS8_SA_S9_EEENS6_IJNS7_ILi1EEESI_SI_EEESC_SE_Li256ELb1ELb1ELb1ELb0EEENS1_36VarlenDynamicPersistentTileSchedulerILi128ELi64ELi256ELi256ELb1ELb1ELb0ELb1ELb0ELb1EEEEEEEEEvNT_6ParamsE)
        /*004c*/ 	.short	0x0380
        /*004e*/ 	.short	0x0438


	//----- nvinfo : EIATTR_SW_WAR
	.align		4
.L_284:
        /*0050*/ 	.byte	0x04, 0x36
        /*0052*/ 	.short	(.L_286 - .L_285)
.L_285:
        /*0054*/ 	.word	0x00000008
.L_286:


//--------------------- .nv.info._ZN7cutlass13device_kernelIN5flash19enable_sm80_to_sm89INS1_16FlashAttnFwdSm80INS1_25CollectiveMainloopFwdSm80ILi8ELi1ELb0EN4cute5tupleIJNS5_1CILi128EEENS7_ILi48EEENS7_ILi256EEEEEELi256ENS_6half_tEfNS_4arch4Sm80ELb0ELb1ELb0ELb1ELb1ELb1ELb1ELb1EEENS1_21CollectiveEpilogueFwdINS6_IJS8_SA_S9_EEENS6_IJNS7_ILi1EEESI_SI_EEESC_SE_Li256ELb1ELb1ELb1ELb0EEENS1_36VarlenDynamicPersistentTileSchedulerILi128ELi48ELi256ELi256ELb1ELb1ELb0ELb1ELb0ELb1EEEEEEEEEvNT_6ParamsE --------------------------
	.section	.nv.info._ZN7cutlass13device_kernelIN5flash19enable_sm80_to_sm89INS1_16FlashAttnFwdSm80INS1_25CollectiveMainloopFwdSm80ILi8ELi1ELb0EN4cute5tupleIJNS5_1CILi128EEENS7_ILi48EEENS7_ILi256EEEEEELi256ENS_6half_tEfNS_4arch4Sm80ELb0ELb1ELb0ELb1ELb1ELb1ELb1ELb1EEENS1_21CollectiveEpilogueFwdINS6_IJS8_SA_S9_EEENS6_IJNS7_ILi1EEESI_SI_EEESC_SE_Li256ELb1ELb1ELb1ELb0EEENS1_36VarlenDynamicPersistentTileSchedulerILi128ELi48ELi256ELi256ELb1ELb1ELb0ELb1ELb0ELb1EEEEEEEEEvNT_6ParamsE,"",@"SHT_CUDA_INFO"
	.sectionflags	@""
	.align	4


	//----- nvinfo : EIATTR_CUDA_API_VERSION
	.align		4
        /*0000*/ 	.byte	0x04, 0x37
        /*0002*/ 	.short	(.L_288 - .L_287)
.L_287:
        /*0004*/ 	.word	0x00000082


	//----- nvinfo : EIATTR_KPARAM_INFO
	.align		4
.L_288:
        /*0008*/ 	.byte	0x04, 0x17
        /*000a*/ 	.short	(.L_290 - .L_289)
.L_289:
        /*000c*/ 	.word	0x00000000
        /*0010*/ 	.short	0x0000
        /*0012*/ 	.short	0x0000
        /*0014*/ 	.byte	0x00, 0xf0, 0xe1, 0x10


	//----- nvinfo : EIATTR_SPARSE_MMA_MASK
	.align		4
.L_290:
        /*0018*/ 	.byte	0x03, 0x50
        /*001a*/ 	.short	0x0000


	//----- nvinfo : EIATTR_MAXREG_COUNT
	.align		4
        /*001c*/ 	.byte	0x03, 0x1b
        /*001e*/ 	.short	0x00ff


	//----- nvinfo : EIATTR_MERCURY_ISA_VERSION
	.align		4
        /*0020*/ 	.byte	0x03, 0x5f
        /*0022*/ 	.short	0x0101


	//----- nvinfo : EIATTR_VRC_CTA_INIT_COUNT
	.align		4
        /*0024*/ 	.byte	0x02, 0x4a
	.zero		1
	.zero		1


	//----- nvinfo : EIATTR_EXIT_INSTR_OFFSETS
	.align		4
        /*0028*/ 	.byte	0x04, 0x1c
        /*002a*/ 	.short	(.L_292 - .L_291)


	//   ....[0]....
.L_291:
        /*002c*/ 	.word	0x00000010


	//----- nvinfo : EIATTR_MAX_THREADS
	.align		4
.L_292:
        /*0030*/ 	.byte	0x04, 0x05
        /*0032*/ 	.short	(.L_294 - .L_293)
.L_293:
        /*0034*/ 	.word	0x00000100
        /*0038*/ 	.word	0x00000001
        /*003c*/ 	.word	0x00000001


	//----- nvinfo : EIATTR_CBANK_PARAM_SIZE
	.align		4
.L_294:
        /*0040*/ 	.byte	0x03, 0x19
        /*0042*/ 	.short	0x0438


	//----- nvinfo : EIATTR_PARAM_CBANK
	.align		4
        /*0044*/ 	.byte	0x04, 0x0a
        /*0046*/ 	.short	(.L_296 - .L_295)
	.align		4
.L_295:
        /*0048*/ 	.word	index@(.nv.constant0._ZN7cutlass13device_kernelIN5flash19enable_sm80_to_sm89INS1_16FlashAttnFwdSm80INS1_25CollectiveMainloopFwdSm80ILi8ELi1ELb0EN4cute5tupleIJNS5_1CILi128EEENS7_ILi48EEENS7_ILi256EEEEEELi256ENS_6half_tEfNS_4arch4Sm80ELb0ELb1ELb0ELb1ELb1ELb1ELb1ELb1EEENS1_21CollectiveEpilogueFwdINS6_IJS8_SA_S9_EEENS6_IJNS7_ILi1EEESI_SI_EEESC_SE_Li256ELb1ELb1ELb1ELb0EEENS1_36VarlenDynamicPersistentTileSchedulerILi128ELi48ELi256ELi256ELb1ELb1ELb0ELb1ELb0ELb1EEEEEEEEEvNT_6ParamsE)
        /*004c*/ 	.short	0x0380
        /*004e*/ 	.short	0x0438


	//----- nvinfo : EIATTR_SW_WAR
	.align		4
.L_296:
        /*0050*/ 	.byte	0x04, 0x36
        /*0052*/ 	.short	(.L_298 - .L_297)
.L_297:
        /*0054*/ 	.word	0x00000008
.L_298:


//--------------------- .nv.info._ZN7cutlass13device_kernelIN5flash19enable_sm80_to_sm89INS1_16FlashAttnFwdSm80INS1_25CollectiveMainloopFwdSm80ILi8ELi1ELb0EN4cute5tupleIJNS5_1CILi128EEENS7_ILi96EEENS7_ILi256EEEEEELi256ENS_6half_tEfNS_4arch4Sm80ELb1ELb0ELb0ELb0ELb1ELb0ELb1ELb1EEENS1_21CollectiveEpilogueFwdINS6_IJS8_SA_S9_EEENS6_IJNS7_ILi1EEESI_SI_EEESC_SE_Li256ELb0ELb1ELb1ELb0EEENS1_30DynamicPersistentTileSchedulerILi256ELi256ELb1ELb1ELb0EEEEEEEEEvNT_6ParamsE --------------------------
	.section	.nv.info._ZN7cutlass13device_kernelIN5flash19enable_sm80_to_sm89INS1_16FlashAttnFwdSm80INS1_25CollectiveMainloopFwdSm80ILi8ELi1ELb0EN4cute5tupleIJNS5_1CILi128EEENS7_ILi96EEENS7_ILi256EEEEEELi256ENS_6half_tEfNS_4arch4Sm80ELb1ELb0ELb0ELb0ELb1ELb0ELb1ELb1EEENS1_21CollectiveEpilogueFwdINS6_IJS8_SA_S9_EEENS6_IJNS7_ILi1EEESI_SI_EEESC_SE_Li256ELb0ELb1ELb1ELb0EEENS1_30DynamicPersistentTileSchedulerILi256ELi256ELb1ELb1ELb0EEEEEEEEEvNT_6ParamsE,"",@"SHT_CUDA_INFO"
	.sectionflags	@""
	.align	4


	//----- nvinfo : EIATTR_CUDA_API_VERSION
	.align		4
        /*0000*/ 	.byte	0x04, 0x37
        /*0002*/ 	.short	(.L_300 - .L_299)
.L_299:
        /*0004*/ 	.word	0x00000082


	//----- nvinfo : EIATTR_KPARAM_INFO
	.align		4
.L_300:
        /*0008*/ 	.byte	0x04, 0x17
        /*000a*/ 	.short	(.L_302 - .L_301)
.L_301:
        /*000c*/ 	.word	0x00000000
        /*0010*/ 	.short	0x0000
        /*0012*/ 	.short	0x0000
        /*0014*/ 	.byte	0x00, 0xf0, 0xa1, 0x10


	//----- nvinfo : EIATTR_SPARSE_MMA_MASK
	.align		4
.L_302:
        /*0018*/ 	.byte	0x03, 0x50
        /*001a*/ 	.short	0x0000


	//----- nvinfo : EIATTR_MAXREG_COUNT
	.align		4
        /*001c*/ 	.byte	0x03, 0x1b
        /*001e*/ 	.short	0x00ff


	//----- nvinfo : EIATTR_MERCURY_ISA_VERSION
	.align		4
        /*0020*/ 	.byte	0x03, 0x5f
        /*0022*/ 	.short	0x0101


	//----- nvinfo : EIATTR_VRC_CTA_INIT_COUNT
	.align		4
        /*0024*/ 	.byte	0x02, 0x4a
	.zero		1
	.zero		1


	//----- nvinfo : EIATTR_EXIT_INSTR_OFFSETS
	.align		4
        /*0028*/ 	.byte	0x04, 0x1c
        /*002a*/ 	.short	(.L_304 - .L_303)


	//   ....[0]....
.L_303:
        /*002c*/ 	.word	0x00000010


	//----- nvinfo : EIATTR_MAX_THREADS
	.align		4
.L_304:
        /*0030*/ 	.byte	0x04, 0x05
        /*0032*/ 	.short	(.L_306 - .L_305)
.L_305:
        /*0034*/ 	.word	0x00000100
        /*0038*/ 	.word	0x00000001
        /*003c*/ 	.word	0x00000001


	//----- nvinfo : EIATTR_CBANK_PARAM_SIZE
	.align		4
.L_306:
        /*0040*/ 	.byte	0x03, 0x19
        /*0042*/ 	.short	0x0428


	//----- nvinfo : EIATTR_PARAM_CBANK
	.align		4
        /*0044*/ 	.byte	0x04, 0x0a
        /*0046*/ 	.short	(.L_308 - .L_307)
	.align		4
.L_307:
        /*0048*/ 	.word	index@(.nv.constant0._ZN7cutlass13device_kernelIN5flash19enable_sm80_to_sm89INS1_16FlashAttnFwdSm80INS1_25CollectiveMainloopFwdSm80ILi8ELi1ELb0EN4cute5tupleIJNS5_1CILi128EEENS7_ILi96EEENS7_ILi256EEEEEELi256ENS_6half_tEfNS_4arch4Sm80ELb1ELb0ELb0ELb0ELb1ELb0ELb1ELb1EEENS1_21CollectiveEpilogueFwdINS6_IJS8_SA_S9_EEENS6_IJNS7_ILi1EEESI_SI_EEESC_SE_Li256ELb0ELb1ELb1ELb0EEENS1_30DynamicPersistentTileSchedulerILi256ELi256ELb1ELb1ELb0EEEEEEEEEvNT_6ParamsE)
        /*004c*/ 	.short	0x0380
        /*004e*/ 	.short	0x0428


	//----- nvinfo : EIATTR_SW_WAR
	.align		4
.L_308:
        /*0050*/ 	.byte	0x04, 0x36
        /*0052*/ 	.short	(.L_310 - .L_309)
.L_309:
        /*0054*/ 	.word	0x00000008
.L_310:


//--------------------- .nv.info._ZN7cutlass13device_kernelIN5flash19enable_sm80_to_sm89INS1_16FlashAttnFwdSm80INS1_25CollectiveMainloopFwdSm80ILi8ELi1ELb0EN4cute5tupleIJNS5_1CILi128EEENS7_ILi64EEENS7_ILi256EEEEEELi256ENS_6half_tEfNS_4arch4Sm80ELb1ELb0ELb0ELb1ELb1ELb0ELb1ELb1EEENS1_21CollectiveEpilogueFwdINS6_IJS8_SA_S9_EEENS6_IJNS7_ILi1EEESI_SI_EEESC_SE_Li256ELb1ELb1ELb1ELb0EEENS1_36VarlenDynamicPersistentTileSchedulerILi128ELi64ELi256ELi256ELb1ELb1ELb0ELb1ELb1ELb1EEEEEEEEEvNT_6ParamsE --------------------------
	.section	.nv.info._ZN7cutlass13device_kernelIN5flash19enable_sm80_to_sm89INS1_16FlashAttnFwdSm80INS1_25CollectiveMainloopFwdSm80ILi8ELi1ELb0EN4cute5tupleIJNS5_1CILi128EEENS7_ILi64EEENS7_ILi256EEEEEELi256ENS_6half_tEfNS_4arch4Sm80ELb1ELb0ELb0ELb1ELb1ELb0ELb1ELb1EEENS1_21CollectiveEpilogueFwdINS6_IJS8_SA_S9_EEENS6_IJNS7_ILi1EEESI_SI_EEESC_SE_Li256ELb1ELb1ELb1ELb0EEENS1_36VarlenDynamicPersistentTileSchedulerILi128ELi64ELi256ELi256ELb1ELb1ELb0ELb1ELb1ELb1EEEEEEEEEvNT_6ParamsE,"",@"SHT_CUDA_INFO"
	.sectionflags	@""
	.align	4


	//----- nvinfo : EIATTR_CUDA_API_VERSION
	.align		4
        /*0000*/ 	.byte	0x04, 0x37
        /*0002*/ 	.short	(.L_312 - .L_311)
.L_311:
        /*0004*/ 	.word	0x00000082


	//----- nvinfo : EIATTR_KPARAM_INFO
	.align		4
.L_312:
        /*0008*/ 	.byte	0x04, 0x17
        /*000a*/ 	.short	(.L_314 - .L_313)
.L_313:
        /*000c*/ 	.word	0x00000000
        /*0010*/ 	.short	0x0000
        /*0012*/ 	.short	0x0000
        /*0014*/ 	.byte	0x00, 0xf0, 0xe1, 0x10


	//----- nvinfo : EIATTR_SPARSE_MMA_MASK
	.align		4
.L_314:
        /*0018*/ 	.byte	0x03, 0x50
        /*001a*/ 	.short	0x0000


	//----- nvinfo : EIATTR_MAXREG_COUNT
	.align		4
        /*001c*/ 	.byte	0x03, 0x1b
        /*001e*/ 	.short	0x00ff


	//----- nvinfo : EIATTR_MERCURY_ISA_VERSION
	.align		4
        /*0020*/ 	.byte	0x03, 0x5f
        /*0022*/ 	.short	0x0101


	//----- nvinfo : EIATTR_VRC_CTA_INIT_COUNT
	.align		4
        /*0024*/ 	.byte	0x02, 0x4a
	.zero		1
	.zero		1


	//----- nvinfo : EIATTR_EXIT_INSTR_OFFSETS
	.align		4
        /*0028*/ 	.byte	0x04, 0x1c
        /*002a*/ 	.short	(.L_316 - .L_315)


	//   ....[0]....
.L_315:
        /*002c*/ 	.word	0x00000010


	//----- nvinfo : EIATTR_MAX_THREADS
	.align		4
.L_316:
        /*0030*/ 	.byte	0x04, 0x05
        /*0032*/ 	.short	(.L_318 - .L_317)
.L_317:
        /*0034*/ 	.word	0x00000100
        /*0038*/ 	.word	0x00000001
        /*003c*/ 	.word	0x00000001


	//----- nvinfo : EIATTR_CBANK_PARAM_SIZE
	.align		4
.L_318:
        /*0040*/ 	.byte	0x03, 0x19
        /*0042*/ 	.short	0x0438


	//----- nvinfo : EIATTR_PARAM_CBANK
	.align		4
        /*0044*/ 	.byte	0x04, 0x0a
        /*0046*/ 	.short	(.L_320 - .L_319)
	.align		4
.L_319:
        /*0048*/ 	.word	index@(.nv.constant0._ZN7cutlass13device_kernelIN5flash19enable_sm80_to_sm89INS1_16FlashAttnFwdSm80INS1_25CollectiveMainloopFwdSm80ILi8ELi1ELb0EN4cute5tupleIJNS5_1CILi128EEENS7_ILi64EEENS7_ILi256EEEEEELi256ENS_6half_tEfNS_4arch4Sm80ELb1ELb0ELb0ELb1ELb1ELb0ELb1ELb1EEENS1_21CollectiveEpilogueFwdINS6_IJS8_SA_S9_EEENS6_IJNS7_ILi1EEESI_SI_EEESC_SE_Li256ELb1ELb1ELb1ELb0EEENS1_36VarlenDynamicPersistentTileSchedulerILi128ELi64ELi256ELi256ELb1ELb1ELb0ELb1ELb1ELb1EEEEEEEEEvNT_6ParamsE)
        /*004c*/ 	.short	0x0380
        /*004e*/ 	.short	0x0438


	//----- nvinfo : EIATTR_SW_WAR
	.align		4
.L_320:
        /*0050*/ 	.byte	0x04, 0x36
        /*0052*/ 	.short	(.L_322 - .L_321)
.L_321:
        /*0054*/ 	.word	0x00000008
.L_322:


//--------------------- .nv.info._ZN7cutlass13device_kernelIN5flash19enable_sm80_to_sm89INS1_16FlashAttnFwdSm80INS1_25CollectiveMainloopFwdSm80ILi8ELi1ELb0EN4cute5tupleIJNS5_1CILi128EEENS7_ILi48EEENS7_ILi256EEEEEELi256ENS_6half_tEfNS_4arch4Sm80ELb1ELb0ELb0ELb1ELb1ELb1ELb1ELb1EEENS1_21CollectiveEpilogueFwdINS6_IJS8_SA_S9_EEENS6_IJNS7_ILi1EEESI_SI_EEESC_SE_Li256ELb1ELb1ELb1ELb0EEENS1_36VarlenDynamicPersistentTileSchedulerILi128ELi48ELi256ELi256ELb1ELb1ELb0ELb1ELb1ELb1EEEEEEEEEvNT_6ParamsE --------------------------
	.section	.nv.info._ZN7cutlass13device_kernelIN5flash19enable_sm80_to_sm89INS1_16FlashAttnFwdSm80INS1_25CollectiveMainloopFwdSm80ILi8ELi1ELb0EN4cute5tupleIJNS5_1CILi128EEENS7_ILi48EEENS7_ILi256EEEEEELi256ENS_6half_tEfNS_4arch4Sm80ELb1ELb0ELb0ELb1ELb1ELb1ELb1ELb1EEENS1_21CollectiveEpilogueFwdINS6_IJS8_SA_S9_EEENS6_IJNS7_ILi1EEESI_SI_EEESC_SE_Li256ELb1ELb1ELb1ELb0EEENS1_36VarlenDynamicPersistentTileSchedulerILi128ELi48ELi256ELi256ELb1ELb1ELb0ELb1ELb1ELb1EEEEEEEEEvNT_6ParamsE,"",@"SHT_CUDA_INFO"
	.sectionflags	@""
	.align	4


	//----- nvinfo : EIATTR_CUDA_API_VERSION
	.align		4
        /*0000*/ 	.byte	0x04, 0x37
        /*0002*/ 	.short	(.L_324 - .L_323)
.L_323:
        /*0004*/ 	.word	0x00000082


	//----- nvinfo : EIATTR_KPARAM_INFO
	.align		4
.L_324:
        /*0008*/ 	.byte	0x04, 0x17
        /*000a*/ 	.short	(.L_326 - .L_325)
.L_325:
        /*000c*/ 	.word	0x00000000
        /*0010*/ 	.short	0x0000
        /*0012*/ 	.short	0x0000
        /*0014*/ 	.byte	0x00, 0xf0, 0xe1, 0x10


	//----- nvinfo : EIATTR_SPARSE_MMA_MASK
	.align		4
.L_326:
        /*0018*/ 	.byte	0x03, 0x50
        /*001a*/ 	.short	0x0000


	//----- nvinfo : EIATTR_MAXREG_COUNT
	.align		4
        /*001c*/ 	.byte	0x03, 0x1b
        /*001e*/ 	.short	0x00ff


	//----- nvinfo : EIATTR_MERCURY_ISA_VERSION
	.align		4
        /*0020*/ 	.byte	0x03, 0x5f
        /*0022*/ 	.short	0x0101


	//----- nvinfo : EIATTR_VRC_CTA_INIT_COUNT
	.align		4
        /*0024*/ 	.byte	0x02, 0x4a
	.zero		1
	.zero		1


	//----- nvinfo : EIATTR_EXIT_INSTR_OFFSETS
	.align		4
        /*0028*/ 	.byte	0x04, 0x1c
        /*002a*/ 	.short	(.L_328 - .L_327)


	//   ....[0]....
.L_327:
        /*002c*/ 	.word	0x00000010


	//----- nvinfo : EIATTR_MAX_THREADS
	.align		4
.L_328:
        /*0030*/ 	.byte	0x04, 0x05
        /*0032*/ 	.short	(.L_330 - .L_329)
.L_329:
        /*0034*/ 	.word	0x00000100
        /*0038*/ 	.word	0x00000001
        /*003c*/ 	.word	0x00000001


	//----- nvinfo : EIATTR_CBANK_PARAM_SIZE
	.align		4
.L_330:
        /*0040*/ 	.byte	0x03, 0x19
        /*0042*/ 	.short	0x0438


	//----- nvinfo : EIATTR_PARAM_CBANK
	.align		4
        /*0044*/ 	.byte	0x04, 0x0a
        /*0046*/ 	.short	(.L_332 - .L_331)
	.align		4
.L_331:
        /*0048*/ 	.word	index@(.nv.constant0._ZN7cutlass13device_kernelIN5flash19enable_sm80_to_sm89INS1_16FlashAttnFwdSm80INS1_25CollectiveMainloopFwdSm80ILi8ELi1ELb0EN4cute5tupleIJNS5_1CILi128EEENS7_ILi48EEENS7_ILi256EEEEEELi256ENS_6half_tEfNS_4arch4Sm80ELb1ELb0ELb0ELb1ELb1ELb1ELb1ELb1EEENS1_21CollectiveEpilogueFwdINS6_IJS8_SA_S9_EEENS6_IJNS7_ILi1EEESI_SI_EEESC_SE_Li256ELb1ELb1ELb1ELb0EEENS1_36VarlenDynamicPersistentTileSchedulerILi128ELi48ELi256ELi256ELb1ELb1ELb0ELb1ELb1ELb1EEEEEEEEEvNT_6ParamsE)
        /*004c*/ 	.short	0x0380
        /*004e*/ 	.short	0x0438


	//----- nvinfo : EIATTR_SW_WAR
	.align		4
.L_332:
        /*0050*/ 	.byte	0x04, 0x36
        /*0052*/ 	.short	(.L_334 - .L_333)
.L_333:
        /*0054*/ 	.word	0x00000008
.L_334:


//--------------------- .nv.callgraph             --------------------------
	.section	.nv.callgraph,"",@"SHT_CUDA_CALLGRAPH"
	.align	4
	.sectionentsize	8
	.align		4
        /*0000*/ 	.word	0x00000000
	.align		4
        /*0004*/ 	.word	0xffffffff
	.align		4
        /*0008*/ 	.word	0x00000000
	.align		4
        /*000c*/ 	.word	0xfffffffe
	.align		4
        /*0010*/ 	.word	0x00000000
	.align		4
        /*0014*/ 	.word	0xfffffffd
	.align		4
        /*0018*/ 	.word	0x00000000
	.align		4
        /*001c*/ 	.word	0xfffffffc


//--------------------- .nv.constant4             --------------------------
	.section	.nv.constant4,"a",@progbits
	.align	8
	.align		8
.nv.constant4:
        /*0000*/ 	.dword	_ZN78_INTERNAL_7e3e92b3_42_flash_fwd_hdim256_fp16_paged_split_sm80_cu_e763cb1e_31124cuda3std3__45__cpo5beginE
	.align		8
        /*0008*/ 	.dword	_ZN78_INTERNAL_7e3e92b3_42_flash_fwd_hdim256_fp16_paged_split_sm80_cu_e763cb1e_31124cuda3std3__45__cpo3endE
	.align		8
        /*0010*/ 	.dword	_ZN78_INTERNAL_7e3e92b3_42_flash_fwd_hdim256_fp16_paged_split_sm80_cu_e763cb1e_31124cuda3std3__45__cpo6cbeginE
	.align		8
        /*0018*/ 	.dword	_ZN78_INTERNAL_7e3e92b3_42_flash_fwd_hdim256_fp16_paged_split_sm80_cu_e763cb1e_31124cuda3std3__45__cpo4cendE
	.align		8
        /*0020*/ 	.dword	_ZN78_INTERNAL_7e3e92b3_42_flash_fwd_hdim256_fp16_paged_split_sm80_cu_e763cb1e_31124cuda3std3__480_GLOBAL__N__7e3e92b3_42_flash_fwd_hdim256_fp16_paged_split_sm80_cu_e763cb1e_31126ignoreE
	.align		8
        /*0028*/ 	.dword	_ZN78_INTERNAL_7e3e92b3_42_flash_fwd_hdim256_fp16_paged_split_sm80_cu_e763cb1e_31124cuda3std3__419piecewise_constructE
	.align		8
        /*0030*/ 	.dword	_ZN78_INTERNAL_7e3e92b3_42_flash_fwd_hdim256_fp16_paged_split_sm80_cu_e763cb1e_31124cuda3std3__48in_placeE
	.align		8
        /*0038*/ 	.dword	_ZN78_INTERNAL_7e3e92b3_42_flash_fwd_hdim256_fp16_paged_split_sm80_cu_e763cb1e_31124cuda3std6ranges3__45__cpo4swapE
	.align		8
        /*0040*/ 	.dword	_ZN78_INTERNAL_7e3e92b3_42_flash_fwd_hdim256_fp16_paged_split_sm80_cu_e763cb1e_31124cuda3std6ranges3__45__cpo9iter_moveE
	.align		8
        /*0048*/ 	.dword	_ZN78_INTERNAL_7e3e92b3_42_flash_fwd_hdim256_fp16_paged_split_sm80_cu_e763cb1e_31124cute7productE
	.align		8
        /*0050*/ 	.dword	_ZN78_INTERNAL_7e3e92b3_42_flash_fwd_hdim256_fp16_paged_split_sm80_cu_e763cb1e_31124cute1_E


//--------------------- .text._ZN7cutlass13device_kernelIN5flash19enable_sm80_to_sm89INS1_16FlashAttnFwdSm80INS1_25CollectiveMainloopFwdSm80ILi8ELi1ELb1EN4cute5tupleIJNS5_1CILi128EEENS7_ILi64EEENS7_ILi256EEEEEELi256ENS_6half_tEfNS_4arch4Sm80ELb0ELb0ELb0ELb0ELb1ELb0ELb1ELb1EEENS1_21CollectiveEpilogueFwdINS6_IJS8_SA_S9_EEENS6_IJNS7_ILi1EEESI_SI_EEESC_SE_Li256ELb0ELb1ELb1ELb0EEENS1_19SingleTileSchedulerILb0ELb1ELb1ELi128EEEEEEEEEvNT_6ParamsE --------------------------
	.section	.text._ZN7cutlass13device_kernelIN5flash19enable_sm80_to_sm89INS1_16FlashAttnFwdSm80INS1_25CollectiveMainloopFwdSm80ILi8ELi1ELb1EN4cute5tupleIJNS5_1CILi128EEENS7_ILi64EEENS7_ILi256EEEEEELi256ENS_6half_tEfNS_4arch4Sm80ELb0ELb0ELb0ELb0ELb1ELb0ELb1ELb1EEENS1_21CollectiveEpilogueFwdINS6_IJS8_SA_S9_EEENS6_IJNS7_ILi1EEESI_SI_EEESC_SE_Li256ELb0ELb1ELb1ELb0EEENS1_19SingleTileSchedulerILb0ELb1ELb1ELi128EEEEEEEEEvNT_6ParamsE,"ax",@progbits
	.align	128
.text._ZN7cutlass13device_kernelIN5flash19enable_sm80_to_sm89INS1_16FlashAttnFwdSm80INS1_25CollectiveMainloopFwdSm80ILi8ELi1ELb1EN4cute5tupleIJNS5_1CILi128EEENS7_ILi64EEENS7_ILi256EEEEEELi256ENS_6half_tEfNS_4arch4Sm80ELb0ELb0ELb0ELb0ELb1ELb0ELb1ELb1EEENS1_21CollectiveEpilogueFwdINS6_IJS8_SA_S9_EEENS6_IJNS7_ILi1EEESI_SI_EEESC_SE_Li256ELb0ELb1ELb1ELb0EEENS1_19SingleTileSchedulerILb0ELb1ELb1ELi128EEEEEEEEEvNT_6ParamsE:
        .type           _ZN7cutlass13device_kernelIN5flash19enable_sm80_to_sm89INS1_16FlashAttnFwdSm80INS1_25CollectiveMainloopFwdSm80ILi8ELi1ELb1EN4cute5tupleIJNS5_1CILi128EEENS7_ILi64EEENS7_ILi256EEEEEELi256ENS_6half_tEfNS_4arch4Sm80ELb0ELb0ELb0ELb0ELb1ELb0ELb1ELb1EEENS1_21CollectiveEpilogueFwdINS6_IJS8_SA_S9_EEENS6_IJNS7_ILi1EEESI_SI_EEESC_SE_Li256ELb0ELb1ELb1ELb0EEENS1_19SingleTileSchedulerILb0ELb1ELb1ELi128EEEEEEEEEvNT_6ParamsE,@function
        .size           _ZN7cutlass13device_kernelIN5flash19enable_sm80_to_sm89INS1_16FlashAttnFwdSm80INS1_25CollectiveMainloopFwdSm80ILi8ELi1ELb1EN4cute5tupleIJNS5_1CILi128EEENS7_ILi64EEENS7_ILi256EEEEEELi256ENS_6half_tEfNS_4arch4Sm80ELb0ELb0ELb0ELb0ELb1ELb0ELb1ELb1EEENS1_21CollectiveEpilogueFwdINS6_IJS8_SA_S9_EEENS6_IJNS7_ILi1EEESI_SI_EEESC_SE_Li256ELb0ELb1ELb1ELb0EEENS1_19SingleTileSchedulerILb0ELb1ELb1ELi128EEEEEEEEEvNT_6ParamsE,(.L_x_18 - _ZN7cutlass13device_kernelIN5flash19enable_sm80_to_sm89INS1_16FlashAttnFwdSm80INS1_25CollectiveMainloopFwdSm80ILi8ELi1ELb1EN4cute5tupleIJNS5_1CILi128EEENS7_ILi64EEENS7_ILi256EEEEEELi256ENS_6half_tEfNS_4arch4Sm80ELb0ELb0ELb0ELb0ELb1ELb0ELb1ELb1EEENS1_21CollectiveEpilogueFwdINS6_IJS8_SA_S9_EEENS6_IJNS7_ILi1EEESI_SI_EEESC_SE_Li256ELb0ELb1ELb1ELb0EEENS1_19SingleTileSchedulerILb0ELb1ELb1ELi128EEEEEEEEEvNT_6ParamsE)
        .other          _ZN7cutlass13device_kernelIN5flash19enable_sm80_to_sm89INS1_16FlashAttnFwdSm80INS1_25CollectiveMainloopFwdSm80ILi8ELi1ELb1EN4cute5tupleIJNS5_1CILi128EEENS7_ILi64EEENS7_ILi256EEEEEELi256ENS_6half_tEfNS_4arch4Sm80ELb0ELb0ELb0ELb0ELb1ELb0ELb1ELb1EEENS1_21CollectiveEpilogueFwdINS6_IJS8_SA_S9_EEENS6_IJNS7_ILi1EEESI_SI_EEESC_SE_Li256ELb0ELb1ELb1ELb0EEENS1_19SingleTileSchedulerILb0ELb1ELb1ELi128EEEEEEEEEvNT_6ParamsE,@"STO_CUDA_ENTRY STV_DEFAULT"
_ZN7cutlass13device_kernelIN5flash19enable_sm80_to_sm89INS1_16FlashAttnFwdSm80INS1_25CollectiveMainloopFwdSm80ILi8ELi1ELb1EN4cute5tupleIJNS5_1CILi128EEENS7_ILi64EEENS7_ILi256EEEEEELi256ENS_6half_tEfNS_4arch4Sm80ELb0ELb0ELb0ELb0ELb1ELb0ELb1ELb1EEENS1_21CollectiveEpilogueFwdINS6_IJS8_SA_S9_EEENS6_IJNS7_ILi1EEESI_SI_EEESC_SE_Li256ELb0ELb1ELb1ELb0EEENS1_19SingleTileSchedulerILb0ELb1ELb1ELi128EEEEEEEEEvNT_6ParamsE:
[----:B------:R-:W-:Y:S01]  /*0000*/  LDC R1, c[0x0][0x37c] ;  /* 0x0000df00ff017b82 */ /* 0x000fe20000000800 */
[----:B------:R-:W-:Y:S05]  /*0010*/  EXIT ;  /* 0x000000000000794d */ /* 0x000fea0003800000 */
.L_x_0:
[----:B------:R-:W-:-:S00]  /*0020*/  BRA `(.L_x_0) ;  /* 0xfffffffc00fc7947 */ /* 0x000fc0000383ffff */
[----:B------:R-:W-:-:S00]  /*0030*/  NOP ;  /* 0x0000000000007918 */ /* 0x000fc00000000000 */
        /* <DEDUP_REMOVED lines=12> */
.L_x_18:


//--------------------- .text._ZN7cutlass13device_kernelIN5flash19enable_sm80_to_sm89INS1_16FlashAttnFwdSm80INS1_25CollectiveMainloopFwdSm80ILi8ELi1ELb1EN4cute5tupleIJNS5_1CILi128EEENS7_ILi48EEENS7_ILi256EEEEEELi256ENS_6half_tEfNS_4arch4Sm80ELb0ELb0ELb0ELb1ELb1ELb0ELb1ELb1EEENS1_21CollectiveEpilogueFwdINS6_IJS8_SA_S9_EEENS6_IJNS7_ILi1EEESI_SI_EEESC_SE_Li256ELb1ELb1ELb1ELb0EEENS1_36VarlenDynamicPersistentTileSchedulerILi128ELi48ELi256ELi256ELb1ELb1ELb0ELb0ELb1ELb1EEEEEEEEEvNT_6ParamsE --------------------------
	.section	.text._ZN7cutlass13device_kernelIN5flash19enable_sm80_to_sm89INS1_16FlashAttnFwdSm80INS1_25CollectiveMainloopFwdSm80ILi8ELi1ELb1EN4cute5tupleIJNS5_1CILi128EEENS7_ILi48EEENS7_ILi256EEEEEELi256ENS_6half_tEfNS_4arch4Sm80ELb0ELb0ELb0ELb1ELb1ELb0ELb1ELb1EEENS1_21CollectiveEpilogueFwdINS6_IJS8_SA_S9_EEENS6_IJNS7_ILi1EEESI_SI_EEESC_SE_Li256ELb1ELb1ELb1ELb0EEENS1_36VarlenDynamicPersistentTileSchedulerILi128ELi48ELi256ELi256ELb1ELb1ELb0ELb0ELb1ELb1EEEEEEEEEvNT_6ParamsE,"ax",@progbits
	.align	128
.text._ZN7cutlass13device_kernelIN5flash19enable_sm80_to_sm89INS1_16FlashAttnFwdSm80INS1_25CollectiveMainloopFwdSm80ILi8ELi1ELb1EN4cute5tupleIJNS5_1CILi128EEENS7_ILi48EEENS7_ILi256EEEEEELi256ENS_6half_tEfNS_4arch4Sm80ELb0ELb0ELb0ELb1ELb1ELb0ELb1ELb1EEENS1_21CollectiveEpilogueFwdINS6_IJS8_SA_S9_EEENS6_IJNS7_ILi1EEESI_SI_EEESC_SE_Li256ELb1ELb1ELb1ELb0EEENS1_36VarlenDynamicPersistentTileSchedulerILi128ELi48ELi256ELi256ELb1ELb1ELb0ELb0ELb1ELb1EEEEEEEEEvNT_6ParamsE:
        .type           _ZN7cutlass13device_kernelIN5flash19enable_sm80_to_sm89INS1_16FlashAttnFwdSm80INS1_25CollectiveMainloopFwdSm80ILi8ELi1ELb1EN4cute5tupleIJNS5_1CILi128EEENS7_ILi48EEENS7_ILi256EEEEEELi256ENS_6half_tEfNS_4arch4Sm80ELb0ELb0ELb0ELb1ELb1ELb0ELb1ELb1EEENS1_21CollectiveEpilogueFwdINS6_IJS8_SA_S9_EEENS6_IJNS7_ILi1EEESI_SI_EEESC_SE_Li256ELb1ELb1ELb1ELb0EEENS1_36VarlenDynamicPersistentTileSchedulerILi128ELi48ELi256ELi256ELb1ELb1ELb0ELb0ELb1ELb1EEEEEEEEEvNT_6ParamsE,@function
        .size           _ZN7cutlass13device_kernelIN5flash19enable_sm80_to_sm89INS1_16FlashAttnFwdSm80INS1_25CollectiveMainloopFwdSm80ILi8ELi1ELb1EN4cute5tupleIJNS5_1CILi128EEENS7_ILi48EEENS7_ILi256EEEEEELi256ENS_6half_tEfNS_4arch4Sm80ELb0ELb0ELb0ELb1ELb1ELb0ELb1ELb1EEENS1_21CollectiveEpilogueFwdINS6_IJS8_SA_S9_EEENS6_IJNS7_ILi1EEESI_SI_EEESC_SE_Li256ELb1ELb1ELb1ELb0EEENS1_36VarlenDynamicPersistentTileSchedulerILi128ELi48ELi256ELi256ELb1ELb1ELb0ELb0ELb1ELb1EEEEEEEEEvNT_6ParamsE,(.L_x_19 - _ZN7cutlass13device_kernelIN5flash19enable_sm80_to_sm89INS1_16FlashAttnFwdSm80INS1_25CollectiveMainloopFwdSm80ILi8ELi1ELb1EN4cute5tupleIJNS5_1CILi128EEENS7_ILi48EEENS7_ILi256EEEEEELi256ENS_6half_tEfNS_4arch4Sm80ELb0ELb0ELb0ELb1ELb1ELb0ELb1ELb1EEENS1_21CollectiveEpilogueFwdINS6_IJS8_SA_S9_EEENS6_IJNS7_ILi1EEESI_SI_EEESC_SE_Li256ELb1ELb1ELb1ELb0EEENS1_36VarlenDynamicPersistentTileSchedulerILi128ELi48ELi256ELi256ELb1ELb1ELb0ELb0ELb1ELb1EEEEEEEEEvNT_6ParamsE)
        .other          _ZN7cutlass13device_kernelIN5flash19enable_sm80_to_sm89INS1_16FlashAttnFwdSm80INS1_25CollectiveMainloopFwdSm80ILi8ELi1ELb1EN4cute5tupleIJNS5_1CILi128EEENS7_ILi48EEENS7_ILi256EEEEEELi256ENS_6half_tEfNS_4arch4Sm80ELb0ELb0ELb0ELb1ELb1ELb0ELb1ELb1EEENS1_21CollectiveEpilogueFwdINS6_IJS8_SA_S9_EEENS6_IJNS7_ILi1EEESI_SI_EEESC_SE_Li256ELb1ELb1ELb1ELb0EEENS1_36VarlenDynamicPersistentTileSchedulerILi128ELi48ELi256ELi256ELb1ELb1ELb0ELb0ELb1ELb1EEEEEEEEEvNT_6ParamsE,@"STO_CUDA_ENTRY STV_DEFAULT"
_ZN7cutlass13device_kernelIN5flash19enable_sm80_to_sm89INS1_16FlashAttnFwdSm80INS1_25CollectiveMainloopFwdSm80ILi8ELi1ELb1EN4cute5tupleIJNS5_1CILi128EEENS7_ILi48EEENS7_ILi256EEEEEELi256ENS_6half_tEfNS_4arch4Sm80ELb0ELb0ELb0ELb1ELb1ELb0ELb1ELb1EEENS1_21CollectiveEpilogueFwdINS6_IJS8_SA_S9_EEENS6_IJNS7_ILi1EEESI_SI_EEESC_SE_Li256ELb1ELb1ELb1ELb0EEENS1_36VarlenDynamicPersistentTileSchedulerILi128ELi48ELi256ELi256ELb1ELb1ELb0ELb0ELb1ELb1EEEEEEEEEvNT_6ParamsE:
[----:B------:R-:W-:Y:S01]  /*0000*/  LDC R1, c[0x0][0x37c] ;  /* 0x0000df00ff017b82 */ /* 0x000fe20000000800 */
[----:B------:R-:W-:Y:S05]  /*0010*/  EXIT ;  /* 0x000000000000794d */ /* 0x000fea0003800000 */
.L_x_1:
        /* <DEDUP_REMOVED lines=14> */
.L_x_19:


//--------------------- .text._ZN7cutlass13device_kernelIN5flash19enable_sm80_to_sm89INS1_16FlashAttnFwdSm80INS1_25CollectiveMainloopFwdSm80ILi8ELi1ELb0EN4cute5tupleIJNS5_1CILi128EEENS7_ILi32EEENS7_ILi256EEEEEELi256ENS_6half_tEfNS_4arch4Sm80ELb0ELb0ELb0ELb1ELb1ELb1ELb1ELb1EEENS1_21CollectiveEpilogueFwdINS6_IJS8_SA_S9_EEENS6_IJNS7_ILi1EEESI_SI_EEESC_SE_Li256ELb1ELb1ELb1ELb0EEENS1_36VarlenDynamicPersistentTileSchedulerILi128ELi32ELi256ELi256ELb1ELb1ELb0ELb0ELb1ELb1EEEEEEEEEvNT_6ParamsE --------------------------
	.section	.text._ZN7cutlass13device_kernelIN5flash19enable_sm80_to_sm89INS1_16FlashAttnFwdSm80INS1_25CollectiveMainloopFwdSm80ILi8ELi1ELb0EN4cute5tupleIJNS5_1CILi128EEENS7_ILi32EEENS7_ILi256EEEEEELi256ENS_6half_tEfNS_4arch4Sm80ELb0ELb0ELb0ELb1ELb1ELb1ELb1ELb1EEENS1_21CollectiveEpilogueFwdINS6_IJS8_SA_S9_EEENS6_IJNS7_ILi1EEESI_SI_EEESC_SE_Li256ELb1ELb1ELb1ELb0EEENS1_36VarlenDynamicPersistentTileSchedulerILi128ELi32ELi256ELi256ELb1ELb1ELb0ELb0ELb1ELb1EEEEEEEEEvNT_6ParamsE,"ax",@progbits
	.align	128
.text._ZN7cutlass13device_kernelIN5flash19enable_sm80_to_sm89INS1_16FlashAttnFwdSm80INS1_25CollectiveMainloopFwdSm80ILi8ELi1ELb0EN4cute5tupleIJNS5_1CILi128EEENS7_ILi32EEENS7_ILi256EEEEEELi256ENS_6half_tEfNS_4arch4Sm80ELb0ELb0ELb0ELb1ELb1ELb1ELb1ELb1EEENS1_21CollectiveEpilogueFwdINS6_IJS8_SA_S9_EEENS6_IJNS7_ILi1EEESI_SI_EEESC_SE_Li256ELb1ELb1ELb1ELb0EEENS1_36VarlenDynamicPersistentTileSchedulerILi128ELi32ELi256ELi256ELb1ELb1ELb0ELb0ELb1ELb1EEEEEEEEEvNT_6ParamsE:
        .type           _ZN7cutlass13device_kernelIN5flash19enable_sm80_to_sm89INS1_16FlashAttnFwdSm80INS1_25CollectiveMainloopFwdSm80ILi8ELi1ELb0EN4cute5tupleIJNS5_1CILi128EEENS7_ILi32EEENS7_ILi256EEEEEELi256ENS_6half_tEfNS_4arch4Sm80ELb0ELb0ELb0ELb1ELb1ELb1ELb1ELb1EEENS1_21CollectiveEpilogueFwdINS6_IJS8_SA_S9_EEENS6_IJNS7_ILi1EEESI_SI_EEESC_SE_Li256ELb1ELb1ELb1ELb0EEENS1_36VarlenDynamicPersistentTileSchedulerILi128ELi32ELi256ELi256ELb1ELb1ELb0ELb0ELb1ELb1EEEEEEEEEvNT_6ParamsE,@function
        .size           _ZN7cutlass13device_kernelIN5flash19enable_sm80_to_sm89INS1_16FlashAttnFwdSm80INS1_25CollectiveMainloopFwdSm80ILi8ELi1ELb0EN4cute5tupleIJNS5_1CILi128EEENS7_ILi32EEENS7_ILi256EEEEEELi256ENS_6half_tEfNS_4arch4Sm80ELb0ELb0ELb0ELb1ELb1ELb1ELb1ELb1EEENS1_21CollectiveEpilogueFwdINS6_IJS8_SA_S9_EEENS6_IJNS7_ILi1EEESI_SI_EEESC_SE_Li256ELb1ELb1ELb1ELb0EEENS1_36VarlenDynamicPersistentTileSchedulerILi128ELi32ELi256ELi256ELb1ELb1ELb0ELb0ELb1ELb1EEEEEEEEEvNT_6ParamsE,(.L_x_20 - _ZN7cutlass13device_kernelIN5flash19enable_sm80_to_sm89INS1_16FlashAttnFwdSm80INS1_25CollectiveMainloopFwdSm80ILi8ELi1ELb0EN4cute5tupleIJNS5_1CILi128EEENS7_ILi32EEENS7_ILi256EEEEEELi256ENS_6half_tEfNS_4arch4Sm80ELb0ELb0ELb0ELb1ELb1ELb1ELb1ELb1EEENS1_21CollectiveEpilogueFwdINS6_IJS8_SA_S9_EEENS6_IJNS7_ILi1EEESI_SI_EEESC_SE_Li256ELb1ELb1ELb1ELb0EEENS1_36VarlenDynamicPersistentTileSchedulerILi128ELi32ELi256ELi256ELb1ELb1ELb0ELb0ELb1ELb1EEEEEEEEEvNT_6ParamsE)
        .other          _ZN7cutlass13device_kernelIN5flash19enable_sm80_to_sm89INS1_16FlashAttnFwdSm80INS1_25CollectiveMainloopFwdSm80ILi8ELi1ELb0EN4cute5tupleIJNS5_1CILi128EEENS7_ILi32EEENS7_ILi256EEEEEELi256ENS_6half_tEfNS_4arch4Sm80ELb0ELb0ELb0ELb1ELb1ELb1ELb1ELb1EEENS1_21CollectiveEpilogueFwdINS6_IJS8_SA_S9_EEENS6_IJNS7_ILi1EEESI_SI_EEESC_SE_Li256ELb1ELb1ELb1ELb0EEENS1_36VarlenDynamicPersistentTileSchedulerILi128ELi32ELi256ELi256ELb1ELb1ELb0ELb0ELb1ELb1EEEEEEEEEvNT_6ParamsE,@"STO_CUDA_ENTRY STV_DEFAULT"
_ZN7cutlass13device_kernelIN5flash19enable_sm80_to_sm89INS1_16FlashAttnFwdSm80INS1_25CollectiveMainloopFwdSm80ILi8ELi1ELb0EN4cute5tupleIJNS5_1CILi128EEENS7_ILi32EEENS7_ILi256EEEEEELi256ENS_6half_tEfNS_4arch4Sm80ELb0ELb0ELb0ELb1ELb1ELb1ELb1ELb1EEENS1_21CollectiveEpilogueFwdINS6_IJS8_SA_S9_EEENS6_IJNS7_ILi1EEESI_SI_EEESC_SE_Li256ELb1ELb1ELb1ELb0EEENS1_36VarlenDynamicPersistentTileSchedulerILi128ELi32ELi256ELi256ELb1ELb1ELb0ELb0ELb1ELb1EEEEEEEEEvNT_6ParamsE:
[----:B------:R-:W-:Y:S01]  /*0000*/  LDC R1, c[0x0][0x37c] ;  /* 0x0000df00ff017b82 */ /* 0x000fe20000000800 */
[----:B------:R-:W-:Y:S05]  /*0010*/  EXIT ;  /* 0x000000000000794d */ /* 0x000fea0003800000 */
.L_x_2:
        /* <DEDUP_REMOVED lines=14> */
.L_x_20:


//--------------------- .text._ZN7cutlass13device_kernelIN5flash19enable_sm80_to_sm89INS1_16FlashAttnFwdSm80INS1_25CollectiveMainloopFwdSm80ILi8ELi1ELb1EN4cute5tupleIJNS5_1CILi128EEENS7_ILi48EEENS7_ILi256EEEEEELi256ENS_6half_tEfNS_4arch4Sm80ELb0ELb1ELb0ELb0ELb1ELb0ELb1ELb1EEENS1_21CollectiveEpilogueFwdINS6_IJS8_SA_S9_EEENS6_IJNS7_ILi1EEESI_SI_EEESC_SE_Li256ELb0ELb1ELb1ELb0EEENS1_19SingleTileSchedulerILb0ELb1ELb1ELi128EEEEEEEEEvNT_6ParamsE --------------------------
	.section	.text._ZN7cutlass13device_kernelIN5flash19enable_sm80_to_sm89INS1_16FlashAttnFwdSm80INS1_25CollectiveMainloopFwdSm80ILi8ELi1ELb1EN4cute5tupleIJNS5_1CILi128EEENS7_ILi48EEENS7_ILi256EEEEEELi256ENS_6half_tEfNS_4arch4Sm80ELb0ELb1ELb0ELb0ELb1ELb0ELb1ELb1EEENS1_21CollectiveEpilogueFwdINS6_IJS8_SA_S9_EEENS6_IJNS7_ILi1EEESI_SI_EEESC_SE_Li256ELb0ELb1ELb1ELb0EEENS1_19SingleTileSchedulerILb0ELb1ELb1ELi128EEEEEEEEEvNT_6ParamsE,"ax",@progbits
	.align	128
.text._ZN7cutlass13device_kernelIN5flash19enable_sm80_to_sm89INS1_16FlashAttnFwdSm80INS1_25CollectiveMainloopFwdSm80ILi8ELi1ELb1EN4cute5tupleIJNS5_1CILi128EEENS7_ILi48EEENS7_ILi256EEEEEELi256ENS_6half_tEfNS_4arch4Sm80ELb0ELb1ELb0ELb0ELb1ELb0ELb1ELb1EEENS1_21CollectiveEpilogueFwdINS6_IJS8_SA_S9_EEENS6_IJNS7_ILi1EEESI_SI_EEESC_SE_Li256ELb0ELb1ELb1ELb0EEENS1_19SingleTileSchedulerILb0ELb1ELb1ELi128EEEEEEEEEvNT_6ParamsE:
        .type           _ZN7cutlass13device_kernelIN5flash19enable_sm80_to_sm89INS1_16FlashAttnFwdSm80INS1_25CollectiveMainloopFwdSm80ILi8ELi1ELb1EN4cute5tupleIJNS5_1CILi128EEENS7_ILi48EEENS7_ILi256EEEEEELi256ENS_6half_tEfNS_4arch4Sm80ELb0ELb1ELb0ELb0ELb1ELb0ELb1ELb1EEENS1_21CollectiveEpilogueFwdINS6_IJS8_SA_S9_EEENS6_IJNS7_ILi1EEESI_SI_EEESC_SE_Li256ELb0ELb1ELb1ELb0EEENS1_19SingleTileSchedulerILb0ELb1ELb1ELi128EEEEEEEEEvNT_6ParamsE,@function
        .size           _ZN7cutlass13device_kernelIN5flash19enable_sm80_to_sm89INS1_16FlashAttnFwdSm80INS1_25CollectiveMainloopFwdSm80ILi8ELi1ELb1EN4cute5tupleIJNS5_1CILi128EEENS7_ILi48EEENS7_ILi256EEEEEELi256ENS_6half_tEfNS_4arch4Sm80ELb0ELb1ELb0ELb0ELb1ELb0ELb1ELb1EEENS1_21CollectiveEpilogueFwdINS6_IJS8_SA_S9_EEENS6_IJNS7_ILi1EEESI_SI_EEESC_SE_Li256ELb0ELb1ELb1ELb0EEENS1_19SingleTileSchedulerILb0ELb1ELb1ELi128EEEEEEEEEvNT_6ParamsE,(.L_x_21 - _ZN7cutlass13device_kernelIN5flash19enable_sm80_to_sm89INS1_16FlashAttnFwdSm80INS1_25CollectiveMainloopFwdSm80ILi8ELi1ELb1EN4cute5tupleIJNS5_1CILi128EEENS7_ILi48EEENS7_ILi256EEEEEELi256ENS_6half_tEfNS_4arch4Sm80ELb0ELb1ELb0ELb0ELb1ELb0ELb1ELb1EEENS1_21CollectiveEpilogueFwdINS6_IJS8_SA_S9_EEENS6_IJNS7_ILi1EEESI_SI_EEESC_SE_Li256ELb0ELb1ELb1ELb0EEENS1_19SingleTileSchedulerILb0ELb1ELb1ELi128EEEEEEEEEvNT_6ParamsE)
        .other          _ZN7cutlass13device_kernelIN5flash19enable_sm80_to_sm89INS1_16FlashAttnFwdSm80INS1_25CollectiveMainloopFwdSm80ILi8ELi1ELb1EN4cute5tupleIJNS5_1CILi128EEENS7_ILi48EEENS7_ILi256EEEEEELi256ENS_6half_tEfNS_4arch4Sm80ELb0ELb1ELb0ELb0ELb1ELb0ELb1ELb1EEENS1_21CollectiveEpilogueFwdINS6_IJS8_SA_S9_EEENS6_IJNS7_ILi1EEESI_SI_EEESC_SE_Li256ELb0ELb1ELb1ELb0EEENS1_19SingleTileSchedulerILb0ELb1ELb1ELi128EEEEEEEEEvNT_6ParamsE,@"STO_CUDA_ENTRY STV_DEFAULT"
_ZN7cutlass13device_kernelIN5flash19enable_sm80_to_sm89INS1_16FlashAttnFwdSm80INS1_25CollectiveMainloopFwdSm80ILi8ELi1ELb1EN4cute5tupleIJNS5_1CILi128EEENS7_ILi48EEENS7_ILi256EEEEEELi256ENS_6half_tEfNS_4arch4Sm80ELb0ELb1ELb0ELb0ELb1ELb0ELb1ELb1EEENS1_21CollectiveEpilogueFwdINS6_IJS8_SA_S9_EEENS6_IJNS7_ILi1EEESI_SI_EEESC_SE_Li256ELb0ELb1ELb1ELb0EEENS1_19SingleTileSchedulerILb0ELb1ELb1ELi128EEEEEEEEEvNT_6ParamsE:
[----:B------:R-:W-:Y:S01]  /*0000*/  LDC R1, c[0x0][0x37c] ;  /* 0x0000df00ff017b82 */ /* 0x000fe20000000800 */
[----:B------:R-:W-:Y:S05]  /*0010*/  EXIT ;  /* 0x000000000000794d */ /* 0x000fea0003800000 */
.L_x_3:
        /* <DEDUP_REMOVED lines=14> */
.L_x_21:


//--------------------- .text._ZN7cutlass13device_kernelIN5flash19enable_sm80_to_sm89INS1_16FlashAttnFwdSm80INS1_25CollectiveMainloopFwdSm80ILi8ELi1ELb1EN4cute5tupleIJNS5_1CILi128EEENS7_ILi48EEENS7_ILi256EEEEEELi256ENS_6half_tEfNS_4arch4Sm80ELb0ELb1ELb0ELb1ELb1ELb0ELb1ELb1EEENS1_21CollectiveEpilogueFwdINS6_IJS8_SA_S9_EEENS6_IJNS7_ILi1EEESI_SI_EEESC_SE_Li256ELb1ELb1ELb1ELb0EEENS1_36VarlenDynamicPersistentTileSchedulerILi128ELi48ELi256ELi256ELb1ELb1ELb0ELb1ELb0ELb1EEEEEEEEEvNT_6ParamsE --------------------------
	.section	.text._ZN7cutlass13device_kernelIN5flash19enable_sm80_to_sm89INS1_16FlashAttnFwdSm80INS1_25CollectiveMainloopFwdSm80ILi8ELi1ELb1EN4cute5tupleIJNS5_1CILi128EEENS7_ILi48EEENS7_ILi256EEEEEELi256ENS_6half_tEfNS_4arch4Sm80ELb0ELb1ELb0ELb1ELb1ELb0ELb1ELb1EEENS1_21CollectiveEpilogueFwdINS6_IJS8_SA_S9_EEENS6_IJNS7_ILi1EEESI_SI_EEESC_SE_Li256ELb1ELb1ELb1ELb0EEENS1_36VarlenDynamicPersistentTileSchedulerILi128ELi48ELi256ELi256ELb1ELb1ELb0ELb1ELb0ELb1EEEEEEEEEvNT_6ParamsE,"ax",@progbits
	.align	128
.text._ZN7cutlass13device_kernelIN5flash19enable_sm80_to_sm89INS1_16FlashAttnFwdSm80INS1_25CollectiveMainloopFwdSm80ILi8ELi1ELb1EN4cute5tupleIJNS5_1CILi128EEENS7_ILi48EEENS7_ILi256EEEEEELi256ENS_6half_tEfNS_4arch4Sm80ELb0ELb1ELb0ELb1ELb1ELb0ELb1ELb1EEENS1_21CollectiveEpilogueFwdINS6_IJS8_SA_S9_EEENS6_IJNS7_ILi1EEESI_SI_EEESC_SE_Li256ELb1ELb1ELb1ELb0EEENS1_36VarlenDynamicPersistentTileSchedulerILi128ELi48ELi256ELi256ELb1ELb1ELb0ELb1ELb0ELb1EEEEEEEEEvNT_6ParamsE:
        .type           _ZN7cutlass13device_kernelIN5flash19enable_sm80_to_sm89INS1_16FlashAttnFwdSm80INS1_25CollectiveMainloopFwdSm80ILi8ELi1ELb1EN4cute5tupleIJNS5_1CILi128EEENS7_ILi48EEENS7_ILi256EEEEEELi256ENS_6half_tEfNS_4arch4Sm80ELb0ELb1ELb0ELb1ELb1ELb0ELb1ELb1EEENS1_21CollectiveEpilogueFwdINS6_IJS8_SA_S9_EEENS6_IJNS7_ILi1EEESI_SI_EEESC_SE_Li256ELb1ELb1ELb1ELb0EEENS1_36VarlenDynamicPersistentTileSchedulerILi128ELi48ELi256ELi256ELb1ELb1ELb0ELb1ELb0ELb1EEEEEEEEEvNT_6ParamsE,@function
        .size           _ZN7cutlass13device_kernelIN5flash19enable_sm80_to_sm89INS1_16FlashAttnFwdSm80INS1_25CollectiveMainloopFwdSm80ILi8ELi1ELb1EN4cute5tupleIJNS5_1CILi128EEENS7_ILi48EEENS7_ILi256EEEEEELi256ENS_6half_tEfNS_4arch4Sm80ELb0ELb1ELb0ELb1ELb1ELb0ELb1ELb1EEENS1_21CollectiveEpilogueFwdINS6_IJS8_SA_S9_EEENS6_IJNS7_ILi1EEESI_SI_EEESC_SE_Li256ELb1ELb1ELb1ELb0EEENS1_36VarlenDynamicPersistentTileSchedulerILi128ELi48ELi256ELi256ELb1ELb1ELb0ELb1ELb0ELb1EEEEEEEEEvNT_6ParamsE,(.L_x_22 - _ZN7cutlass13device_kernelIN5flash19enable_sm80_to_sm89INS1_16FlashAttnFwdSm80INS1_25CollectiveMainloopFwdSm80ILi8ELi1ELb1EN4cute5tupleIJNS5_1CILi128EEENS7_ILi48EEENS7_ILi256EEEEEELi256ENS_6half_tEfNS_4arch4Sm80ELb0ELb1ELb0ELb1ELb1ELb0ELb1ELb1EEENS1_21CollectiveEpilogueFwdINS6_IJS8_SA_S9_EEENS6_IJNS7_ILi1EEESI_SI_EEESC_SE_Li256ELb1ELb1ELb1ELb0EEENS1_36VarlenDynamicPersistentTileSchedulerILi128ELi48ELi256ELi256ELb1ELb1ELb0ELb1ELb0ELb1EEEEEEEEEvNT_6ParamsE)
        .other          _ZN7cutlass13device_kernelIN5flash19enable_sm80_to_sm89INS1_16FlashAttnFwdSm80INS1_25CollectiveMainloopFwdSm80ILi8ELi1ELb1EN4cute5tupleIJNS5_1CILi128EEENS7_ILi48EEENS7_ILi256EEEEEELi256ENS_6half_tEfNS_4arch4Sm80ELb0ELb1ELb0ELb1ELb1ELb0ELb1ELb1EEENS1_21CollectiveEpilogueFwdINS6_IJS8_SA_S9_EEENS6_IJNS7_ILi1EEESI_SI_EEESC_SE_Li256ELb1ELb1ELb1ELb0EEENS1_36VarlenDynamicPersistentTileSchedulerILi128ELi48ELi256ELi256ELb1ELb1ELb0ELb1ELb0ELb1EEEEEEEEEvNT_6ParamsE,@"STO_CUDA_ENTRY STV_DEFAULT"
_ZN7cutlass13device_kernelIN5flash19enable_sm80_to_sm89INS1_16FlashAttnFwdSm80INS1_25CollectiveMainloopFwdSm80ILi8ELi1ELb1EN4cute5tupleIJNS5_1CILi128EEENS7_ILi48EEENS7_ILi256EEEEEELi256ENS_6half_tEfNS_4arch4Sm80ELb0ELb1ELb0ELb1ELb1ELb0ELb1ELb1EEENS1_21CollectiveEpilogueFwdINS6_IJS8_SA_S9_EEENS6_IJNS7_ILi1EEESI_SI_EEESC_SE_Li256ELb1ELb1ELb1ELb0EEENS1_36VarlenDynamicPersistentTileSchedulerILi128ELi48ELi256ELi256ELb1ELb1ELb0ELb1ELb0ELb1EEEEEEEEEvNT_6ParamsE:
[----:B------:R-:W-:Y:S01]  /*0000*/  LDC R1, c[0x0][0x37c] ;  /* 0x0000df00ff017b82 */ /* 0x000fe20000000800 */
[----:B------:R-:W-:Y:S05]  /*0010*/  EXIT ;  /* 0x000000000000794d */ /* 0x000fea0003800000 */
.L_x_4:
        /* <DEDUP_REMOVED lines=14> */
.L_x_22:


//--------------------- .text._ZN7cutlass13device_kernelIN5flash19enable_sm80_to_sm89INS1_16FlashAttnFwdSm80INS1_25CollectiveMainloopFwdSm80ILi8ELi1ELb0EN4cute5tupleIJNS5_1CILi128EEENS7_ILi32EEENS7_ILi256EEEEEELi256ENS_6half_tEfNS_4arch4Sm80ELb0ELb1ELb0ELb1ELb1ELb1ELb1ELb1EEENS1_21CollectiveEpilogueFwdINS6_IJS8_SA_S9_EEENS6_IJNS7_ILi1EEESI_SI_EEESC_SE_Li256ELb1ELb1ELb1ELb0EEENS1_36VarlenDynamicPersistentTileSchedulerILi128ELi32ELi256ELi256ELb1ELb1ELb0ELb1ELb0ELb1EEEEEEEEEvNT_6ParamsE --------------------------
	.section	.text._ZN7cutlass13device_kernelIN5flash19enable_sm80_to_sm89INS1_16FlashAttnFwdSm80INS1_25CollectiveMainloopFwdSm80ILi8ELi1ELb0EN4cute5tupleIJNS5_1CILi128EEENS7_ILi32EEENS7_ILi256EEEEEELi256ENS_6half_tEfNS_4arch4Sm80ELb0ELb1ELb0ELb1ELb1ELb1ELb1ELb1EEENS1_21CollectiveEpilogueFwdINS6_IJS8_SA_S9_EEENS6_IJNS7_ILi1EEESI_SI_EEESC_SE_Li256ELb1ELb1ELb1ELb0EEENS1_36VarlenDynamicPersistentTileSchedulerILi128ELi32ELi256ELi256ELb1ELb1ELb0ELb1ELb0ELb1EEEEEEEEEvNT_6ParamsE,"ax",@progbits
	.align	128
.text._ZN7cutlass13device_kernelIN5flash19enable_sm80_to_sm89INS1_16FlashAttnFwdSm80INS1_25CollectiveMainloopFwdSm80ILi8ELi1ELb0EN4cute5tupleIJNS5_1CILi128EEENS7_ILi32EEENS7_ILi256EEEEEELi256ENS_6half_tEfNS_4arch4Sm80ELb0ELb1ELb0ELb1ELb1ELb1ELb1ELb1EEENS1_21CollectiveEpilogueFwdINS6_IJS8_SA_S9_EEENS6_IJNS7_ILi1EEESI_SI_EEESC_SE_Li256ELb1ELb1ELb1ELb0EEENS1_36VarlenDynamicPersistentTileSchedulerILi128ELi32ELi256ELi256ELb1ELb1ELb0ELb1ELb0ELb1EEEEEEEEEvNT_6ParamsE:
        .type           _ZN7cutlass13device_kernelIN5flash19enable_sm80_to_sm89INS1_16FlashAttnFwdSm80INS1_25CollectiveMainloopFwdSm80ILi8ELi1ELb0EN4cute5tupleIJNS5_1CILi128EEENS7_ILi32EEENS7_ILi256EEEEEELi256ENS_6half_tEfNS_4arch4Sm80ELb0ELb1ELb0ELb1ELb1ELb1ELb1ELb1EEENS1_21CollectiveEpilogueFwdINS6_IJS8_SA_S9_EEENS6_IJNS7_ILi1EEESI_SI_EEESC_SE_Li256ELb1ELb1ELb1ELb0EEENS1_36VarlenDynamicPersistentTileSchedulerILi128ELi32ELi256ELi256ELb1ELb1ELb0ELb1ELb0ELb1EEEEEEEEEvNT_6ParamsE,@function
        .size           _ZN7cutlass13device_kernelIN5flash19enable_sm80_to_sm89INS1_16FlashAttnFwdSm80INS1_25CollectiveMainloopFwdSm80ILi8ELi1ELb0EN4cute5tupleIJNS5_1CILi128EEENS7_ILi32EEENS7_ILi256EEEEEELi256ENS_6half_tEfNS_4arch4Sm80ELb0ELb1ELb0ELb1ELb1ELb1ELb1ELb1EEENS1_21CollectiveEpilogueFwdINS6_IJS8_SA_S9_EEENS6_IJNS7_ILi1EEESI_SI_EEESC_SE_Li256ELb1ELb1ELb1ELb0EEENS1_36VarlenDynamicPersistentTileSchedulerILi128ELi32ELi256ELi256ELb1ELb1ELb0ELb1ELb0ELb1EEEEEEEEEvNT_6ParamsE,(.L_x_23 - _ZN7cutlass13device_kernelIN5flash19enable_sm80_to_sm89INS1_16FlashAttnFwdSm80INS1_25CollectiveMainloopFwdSm80ILi8ELi1ELb0EN4cute5tupleIJNS5_1CILi128EEENS7_ILi32EEENS7_ILi256EEEEEELi256ENS_6half_tEfNS_4arch4Sm80ELb0ELb1ELb0ELb1ELb1ELb1ELb1ELb1EEENS1_21CollectiveEpilogueFwdINS6_IJS8_SA_S9_EEENS6_IJNS7_ILi1EEESI_SI_EEESC_SE_Li256ELb1ELb1ELb1ELb0EEENS1_36VarlenDynamicPersistentTileSchedulerILi128ELi32ELi256ELi256ELb1ELb1ELb0ELb1ELb0ELb1EEEEEEEEEvNT_6ParamsE)
        .other          _ZN7cutlass13device_kernelIN5flash19enable_sm80_to_sm89INS1_16FlashAttnFwdSm80INS1_25CollectiveMainloopFwdSm80ILi8ELi1ELb0EN4cute5tupleIJNS5_1CILi128EEENS7_ILi32EEENS7_ILi256EEEEEELi256ENS_6half_tEfNS_4arch4Sm80ELb0ELb1ELb0ELb1ELb1ELb1ELb1ELb1EEENS1_21CollectiveEpilogueFwdINS6_IJS8_SA_S9_EEENS6_IJNS7_ILi1EEESI_SI_EEESC_SE_Li256ELb1ELb1ELb1ELb0EEENS1_36VarlenDynamicPersistentTileSchedulerILi128ELi32ELi256ELi256ELb1ELb1ELb0ELb1ELb0ELb1EEEEEEEEEvNT_6ParamsE,@"STO_CUDA_ENTRY STV_DEFAULT"
_ZN7cutlass13device_kernelIN5flash19enable_sm80_to_sm89INS1_16FlashAttnFwdSm80INS1_25CollectiveMainloopFwdSm80ILi8ELi1ELb0EN4cute5tupleIJNS5_1CILi128EEENS7_ILi32EEENS7_ILi256EEEEEELi256ENS_6half_tEfNS_4arch4Sm80ELb0ELb1ELb0ELb1ELb1ELb1ELb1ELb1EEENS1_21CollectiveEpilogueFwdINS6_IJS8_SA_S9_EEENS6_IJNS7_ILi1EEESI_SI_EEESC_SE_Li256ELb1ELb1ELb1ELb0EEENS1_36VarlenDynamicPersistentTileSchedulerILi128ELi32ELi256ELi256ELb1ELb1ELb0ELb1ELb0ELb1EEEEEEEEEvNT_6ParamsE:
[----:B------:R-:W-:Y:S01]  /*0000*/  LDC R1, c[0x0][0x37c] ;  /* 0x0000df00ff017b82 */ /* 0x000fe20000000800 */
[----:B------:R-:W-:Y:S05]  /*0010*/  EXIT ;  /* 0x000000000000794d */ /* 0x000fea0003800000 */
.L_x_5:
        /* <DEDUP_REMOVED lines=14> */
.L_x_23:


//--------------------- .text._ZN7cutlass13device_kernelIN5flash19enable_sm80_to_sm89INS1_16FlashAttnFwdSm80INS1_25CollectiveMainloopFwdSm80ILi8ELi1ELb1EN4cute5tupleIJNS5_1CILi128EEENS7_ILi64EEENS7_ILi256EEEEEELi256ENS_6half_tEfNS_4arch4Sm80ELb1ELb0ELb0ELb0ELb1ELb0ELb1ELb1EEENS1_21CollectiveEpilogueFwdINS6_IJS8_SA_S9_EEENS6_IJNS7_ILi1EEESI_SI_EEESC_SE_Li256ELb0ELb1ELb1ELb0EEENS1_30DynamicPersistentTileSchedulerILi256ELi256ELb1ELb1ELb0EEEEEEEEEvNT_6ParamsE --------------------------
	.section	.text._ZN7cutlass13device_kernelIN5flash19enable_sm80_to_sm89INS1_16FlashAttnFwdSm80INS1_25CollectiveMainloopFwdSm80ILi8ELi1ELb1EN4cute5tupleIJNS5_1CILi128EEENS7_ILi64EEENS7_ILi256EEEEEELi256ENS_6half_tEfNS_4arch4Sm80ELb1ELb0ELb0ELb0ELb1ELb0ELb1ELb1EEENS1_21CollectiveEpilogueFwdINS6_IJS8_SA_S9_EEENS6_IJNS7_ILi1EEESI_SI_EEESC_SE_Li256ELb0ELb1ELb1ELb0EEENS1_30DynamicPersistentTileSchedulerILi256ELi256ELb1ELb1ELb0EEEEEEEEEvNT_6ParamsE,"ax",@progbits
	.align	128
.text._ZN7cutlass13device_kernelIN5flash19enable_sm80_to_sm89INS1_16FlashAttnFwdSm80INS1_25CollectiveMainloopFwdSm80ILi8ELi1ELb1EN4cute5tupleIJNS5_1CILi128EEENS7_ILi64EEENS7_ILi256EEEEEELi256ENS_6half_tEfNS_4arch4Sm80ELb1ELb0ELb0ELb0ELb1ELb0ELb1ELb1EEENS1_21CollectiveEpilogueFwdINS6_IJS8_SA_S9_EEENS6_IJNS7_ILi1EEESI_SI_EEESC_SE_Li256ELb0ELb1ELb1ELb0EEENS1_30DynamicPersistentTileSchedulerILi256ELi256ELb1ELb1ELb0EEEEEEEEEvNT_6ParamsE:
        .type           _ZN7cutlass13device_kernelIN5flash19enable_sm80_to_sm89INS1_16FlashAttnFwdSm80INS1_25CollectiveMainloopFwdSm80ILi8ELi1ELb1EN4cute5tupleIJNS5_1CILi128EEENS7_ILi64EEENS7_ILi256EEEEEELi256ENS_6half_tEfNS_4arch4Sm80ELb1ELb0ELb0ELb0ELb1ELb0ELb1ELb1EEENS1_21CollectiveEpilogueFwdINS6_IJS8_SA_S9_EEENS6_IJNS7_ILi1EEESI_SI_EEESC_SE_Li256ELb0ELb1ELb1ELb0EEENS1_30DynamicPersistentTileSchedulerILi256ELi256ELb1ELb1ELb0EEEEEEEEEvNT_6ParamsE,@function
        .size           _ZN7cutlass13device_kernelIN5flash19enable_sm80_to_sm89INS1_16FlashAttnFwdSm80INS1_25CollectiveMainloopFwdSm80ILi8ELi1ELb1EN4cute5tupleIJNS5_1CILi128EEENS7_ILi64EEENS7_ILi256EEEEEELi256ENS_6half_tEfNS_4arch4Sm80ELb1ELb0ELb0ELb0ELb1ELb0ELb1ELb1EEENS1_21CollectiveEpilogueFwdINS6_IJS8_SA_S9_EEENS6_IJNS7_ILi1EEESI_SI_EEESC_SE_Li256ELb0ELb1ELb1ELb0EEENS1_30DynamicPersistentTileSchedulerILi256ELi256ELb1ELb1ELb0EEEEEEEEEvNT_6ParamsE,(.L_x_24 - _ZN7cutlass13device_kernelIN5flash19enable_sm80_to_sm89INS1_16FlashAttnFwdSm80INS1_25CollectiveMainloopFwdSm80ILi8ELi1ELb1EN4cute5tupleIJNS5_1CILi128EEENS7_ILi64EEENS7_ILi256EEEEEELi256ENS_6half_tEfNS_4arch4Sm80ELb1ELb0ELb0ELb0ELb1ELb0ELb1ELb1EEENS1_21CollectiveEpilogueFwdINS6_IJS8_SA_S9_EEENS6_IJNS7_ILi1EEESI_SI_EEESC_SE_Li256ELb0ELb1ELb1ELb0EEENS1_30DynamicPersistentTileSchedulerILi256ELi256ELb1ELb1ELb0EEEEEEEEEvNT_6ParamsE)
        .other          _ZN7cutlass13device_kernelIN5flash19enable_sm80_to_sm89INS1_16FlashAttnFwdSm80INS1_25CollectiveMainloopFwdSm80ILi8ELi1ELb1EN4cute5tupleIJNS5_1CILi128EEENS7_ILi64EEENS7_ILi256EEEEEELi256ENS_6half_tEfNS_4arch4Sm80ELb1ELb0ELb0ELb0ELb1ELb0ELb1ELb1EEENS1_21CollectiveEpilogueFwdINS6_IJS8_SA_S9_EEENS6_IJNS7_ILi1EEESI_SI_EEESC_SE_Li256ELb0ELb1ELb1ELb0EEENS1_30DynamicPersistentTileSchedulerILi256ELi256ELb1ELb1ELb0EEEEEEEEEvNT_6ParamsE,@"STO_CUDA_ENTRY STV_DEFAULT"
_ZN7cutlass13device_kernelIN5flash19enable_sm80_to_sm89INS1_16FlashAttnFwdSm80INS1_25CollectiveMainloopFwdSm80ILi8ELi1ELb1EN4cute5tupleIJNS5_1CILi128EEENS7_ILi64EEENS7_ILi256EEEEEELi256ENS_6half_tEfNS_4arch4Sm80ELb1ELb0ELb0ELb0ELb1ELb0ELb1ELb1EEENS1_21CollectiveEpilogueFwdINS6_IJS8_SA_S9_EEENS6_IJNS7_ILi1EEESI_SI_EEESC_SE_Li256ELb0ELb1ELb1ELb0EEENS1_30DynamicPersistentTileSchedulerILi256ELi256ELb1ELb1ELb0EEEEEEEEEvNT_6ParamsE:
[----:B------:R-:W-:Y:S01]  /*0000*/  LDC R1, c[0x0][0x37c] ;  /* 0x0000df00ff017b82 */ /* 0x000fe20000000800 */
[----:B------:R-:W-:Y:S05]  /*0010*/  EXIT ;  /* 0x000000000000794d */ /* 0x000fea0003800000 */
.L_x_6:
        /* <DEDUP_REMOVED lines=14> */
.L_x_24:


//--------------------- .text._ZN7cutlass13device_kernelIN5flash19enable_sm80_to_sm89INS1_16FlashAttnFwdSm80INS1_25CollectiveMainloopFwdSm80ILi8ELi1ELb1EN4cute5tupleIJNS5_1CILi128EEENS7_ILi48EEENS7_ILi256EEEEEELi256ENS_6half_tEfNS_4arch4Sm80ELb1ELb0ELb0ELb1ELb1ELb0ELb1ELb1EEENS1_21CollectiveEpilogueFwdINS6_IJS8_SA_S9_EEENS6_IJNS7_ILi1EEESI_SI_EEESC_SE_Li256ELb1ELb1ELb1ELb0EEENS1_36VarlenDynamicPersistentTileSchedulerILi128ELi48ELi256ELi256ELb1ELb1ELb0ELb1ELb1ELb1EEEEEEEEEvNT_6ParamsE --------------------------
	.section	.text._ZN7cutlass13device_kernelIN5flash19enable_sm80_to_sm89INS1_16FlashAttnFwdSm80INS1_25CollectiveMainloopFwdSm80ILi8ELi1ELb1EN4cute5tupleIJNS5_1CILi128EEENS7_ILi48EEENS7_ILi256EEEEEELi256ENS_6half_tEfNS_4arch4Sm80ELb1ELb0ELb0ELb1ELb1ELb0ELb1ELb1EEENS1_21CollectiveEpilogueFwdINS6_IJS8_SA_S9_EEENS6_IJNS7_ILi1EEESI_SI_EEESC_SE_Li256ELb1ELb1ELb1ELb0EEENS1_36VarlenDynamicPersistentTileSchedulerILi128ELi48ELi256ELi256ELb1ELb1ELb0ELb1ELb1ELb1EEEEEEEEEvNT_6ParamsE,"ax",@progbits
	.align	128
.text._ZN7cutlass13device_kernelIN5flash19enable_sm80_to_sm89INS1_16FlashAttnFwdSm80INS1_25CollectiveMainloopFwdSm80ILi8ELi1ELb1EN4cute5tupleIJNS5_1CILi128EEENS7_ILi48EEENS7_ILi256EEEEEELi256ENS_6half_tEfNS_4arch4Sm80ELb1ELb0ELb0ELb1ELb1ELb0ELb1ELb1EEENS1_21CollectiveEpilogueFwdINS6_IJS8_SA_S9_EEENS6_IJNS7_ILi1EEESI_SI_EEESC_SE_Li256ELb1ELb1ELb1ELb0EEENS1_36VarlenDynamicPersistentTileSchedulerILi128ELi48ELi256ELi256ELb1ELb1ELb0ELb1ELb1ELb1EEEEEEEEEvNT_6ParamsE:
        .type           _ZN7cutlass13device_kernelIN5flash19enable_sm80_to_sm89INS1_16FlashAttnFwdSm80INS1_25CollectiveMainloopFwdSm80ILi8ELi1ELb1EN4cute5tupleIJNS5_1CILi128EEENS7_ILi48EEENS7_ILi256EEEEEELi256ENS_6half_tEfNS_4arch4Sm80ELb1ELb0ELb0ELb1ELb1ELb0ELb1ELb1EEENS1_21CollectiveEpilogueFwdINS6_IJS8_SA_S9_EEENS6_IJNS7_ILi1EEESI_SI_EEESC_SE_Li256ELb1ELb1ELb1ELb0EEENS1_36VarlenDynamicPersistentTileSchedulerILi128ELi48ELi256ELi256ELb1ELb1ELb0ELb1ELb1ELb1EEEEEEEEEvNT_6ParamsE,@function
        .size           _ZN7cutlass13device_kernelIN5flash19enable_sm80_to_sm89INS1_16FlashAttnFwdSm80INS1_25CollectiveMainloopFwdSm80ILi8ELi1ELb1EN4cute5tupleIJNS5_1CILi128EEENS7_ILi48EEENS7_ILi256EEEEEELi256ENS_6half_tEfNS_4arch4Sm80ELb1ELb0ELb0ELb1ELb1ELb0ELb1ELb1EEENS1_21CollectiveEpilogueFwdINS6_IJS8_SA_S9_EEENS6_IJNS7_ILi1EEESI_SI_EEESC_SE_Li256ELb1ELb1ELb1ELb0EEENS1_36VarlenDynamicPersistentTileSchedulerILi128ELi48ELi256ELi256ELb1ELb1ELb0ELb1ELb1ELb1EEEEEEEEEvNT_6ParamsE,(.L_x_25 - _ZN7cutlass13device_kernelIN5flash19enable_sm80_to_sm89INS1_16FlashAttnFwdSm80INS1_25CollectiveMainloopFwdSm80ILi8ELi1ELb1EN4cute5tupleIJNS5_1CILi128EEENS7_ILi48EEENS7_ILi256EEEEEELi256ENS_6half_tEfNS_4arch4Sm80ELb1ELb0ELb0ELb1ELb1ELb0ELb1ELb1EEENS1_21CollectiveEpilogueFwdINS6_IJS8_SA_S9_EEENS6_IJNS7_ILi1EEESI_SI_EEESC_SE_Li256ELb1ELb1ELb1ELb0EEENS1_36VarlenDynamicPersistentTileSchedulerILi128ELi48ELi256ELi256ELb1ELb1ELb0ELb1ELb1ELb1EEEEEEEEEvNT_6ParamsE)
        .other          _ZN7cutlass13device_kernelIN5flash19enable_sm80_to_sm89INS1_16FlashAttnFwdSm80INS1_25CollectiveMainloopFwdSm80ILi8ELi1ELb1EN4cute5tupleIJNS5_1CILi128EEENS7_ILi48EEENS7_ILi256EEEEEELi256ENS_6half_tEfNS_4arch4Sm80ELb1ELb0ELb0ELb1ELb1ELb0ELb1ELb1EEENS1_21CollectiveEpilogueFwdINS6_IJS8_SA_S9_EEENS6_IJNS7_ILi1EEESI_SI_EEESC_SE_Li256ELb1ELb1ELb1ELb0EEENS1_36VarlenDynamicPersistentTileSchedulerILi128ELi48ELi256ELi256ELb1ELb1ELb0ELb1ELb1ELb1EEEEEEEEEvNT_6ParamsE,@"STO_CUDA_ENTRY STV_DEFAULT"
_ZN7cutlass13device_kernelIN5flash19enable_sm80_to_sm89INS1_16FlashAttnFwdSm80INS1_25CollectiveMainloopFwdSm80ILi8ELi1ELb1EN4cute5tupleIJNS5_1CILi128EEENS7_ILi48EEENS7_ILi256EEEEEELi256ENS_6half_tEfNS_4arch4Sm80ELb1ELb0ELb0ELb1ELb1ELb0ELb1ELb1EEENS1_21CollectiveEpilogueFwdINS6_IJS8_SA_S9_EEENS6_IJNS7_ILi1EEESI_SI_EEESC_SE_Li256ELb1ELb1ELb1ELb0EEENS1_36VarlenDynamicPersistentTileSchedulerILi128ELi48ELi256ELi256ELb1ELb1ELb0ELb1ELb1ELb1EEEEEEEEEvNT_6ParamsE:
[----:B------:R-:W-:Y:S01]  /*0000*/  LDC R1, c[0x0][0x37c] ;  /* 0x0000df00ff017b82 */ /* 0x000fe20000000800 */
[----:B------:R-:W-:Y:S05]  /*0010*/  EXIT ;  /* 0x000000000000794d */ /* 0x000fea0003800000 */
.L_x_7:
        /* <DEDUP_REMOVED lines=14> */
.L_x_25:


//--------------------- .text._ZN7cutlass13device_kernelIN5flash19enable_sm80_to_sm89INS1_16FlashAttnFwdSm80INS1_25CollectiveMainloopFwdSm80ILi8ELi1ELb0EN4cute5tupleIJNS5_1CILi128EEENS7_ILi32EEENS7_ILi256EEEEEELi256ENS_6half_tEfNS_4arch4Sm80ELb1ELb0ELb0ELb1ELb1ELb1ELb1ELb1EEENS1_21CollectiveEpilogueFwdINS6_IJS8_SA_S9_EEENS6_IJNS7_ILi1EEESI_SI_EEESC_SE_Li256ELb1ELb1ELb1ELb0EEENS1_36VarlenDynamicPersistentTileSchedulerILi128ELi32ELi256ELi256ELb1ELb1ELb0ELb1ELb1ELb1EEEEEEEEEvNT_6ParamsE --------------------------
	.section	.text._ZN7cutlass13device_kernelIN5flash19enable_sm80_to_sm89INS1_16FlashAttnFwdSm80INS1_25CollectiveMainloopFwdSm80ILi8ELi1ELb0EN4cute5tupleIJNS5_1CILi128EEENS7_ILi32EEENS7_ILi256EEEEEELi256ENS_6half_tEfNS_4arch4Sm80ELb1ELb0ELb0ELb1ELb1ELb1ELb1ELb1EEENS1_21CollectiveEpilogueFwdINS6_IJS8_SA_S9_EEENS6_IJNS7_ILi1EEESI_SI_EEESC_SE_Li256ELb1ELb1ELb1ELb0EEENS1_36VarlenDynamicPersistentTileSchedulerILi128ELi32ELi256ELi256ELb1ELb1ELb0ELb1ELb1ELb1EEEEEEEEEvNT_6ParamsE,"ax",@progbits
	.align	128
.text._ZN7cutlass13device_kernelIN5flash19enable_sm80_to_sm89INS1_16FlashAttnFwdSm80INS1_25CollectiveMainloopFwdSm80ILi8ELi1ELb0EN4cute5tupleIJNS5_1CILi128EEENS7_ILi32EEENS7_ILi256EEEEEELi256ENS_6half_tEfNS_4arch4Sm80ELb1ELb0ELb0ELb1ELb1ELb1ELb1ELb1EEENS1_21CollectiveEpilogueFwdINS6_IJS8_SA_S9_EEENS6_IJNS7_ILi1EEESI_SI_EEESC_SE_Li256ELb1ELb1ELb1ELb0EEENS1_36VarlenDynamicPersistentTileSchedulerILi128ELi32ELi256ELi256ELb1ELb1ELb0ELb1ELb1ELb1EEEEEEEEEvNT_6ParamsE:
        .type           _ZN7cutlass13device_kernelIN5flash19enable_sm80_to_sm89INS1_16FlashAttnFwdSm80INS1_25CollectiveMainloopFwdSm80ILi8ELi1ELb0EN4cute5tupleIJNS5_1CILi128EEENS7_ILi32EEENS7_ILi256EEEEEELi256ENS_6half_tEfNS_4arch4Sm80ELb1ELb0ELb0ELb1ELb1ELb1ELb1ELb1EEENS1_21CollectiveEpilogueFwdINS6_IJS8_SA_S9_EEENS6_IJNS7_ILi1EEESI_SI_EEESC_SE_Li256ELb1ELb1ELb1ELb0EEENS1_36VarlenDynamicPersistentTileSchedulerILi128ELi32ELi256ELi256ELb1ELb1ELb0ELb1ELb1ELb1EEEEEEEEEvNT_6ParamsE,@function
        .size           _ZN7cutlass13device_kernelIN5flash19enable_sm80_to_sm89INS1_16FlashAttnFwdSm80INS1_25CollectiveMainloopFwdSm80ILi8ELi1ELb0EN4cute5tupleIJNS5_1CILi128EEENS7_ILi32EEENS7_ILi256EEEEEELi256ENS_6half_tEfNS_4arch4Sm80ELb1ELb0ELb0ELb1ELb1ELb1ELb1ELb1EEENS1_21CollectiveEpilogueFwdINS6_IJS8_SA_S9_EEENS6_IJNS7_ILi1EEESI_SI_EEESC_SE_Li256ELb1ELb1ELb1ELb0EEENS1_36VarlenDynamicPersistentTileSchedulerILi128ELi32ELi256ELi256ELb1ELb1ELb0ELb1ELb1ELb1EEEEEEEEEvNT_6ParamsE,(.L_x_26 - _ZN7cutlass13device_kernelIN5flash19enable_sm80_to_sm89INS1_16FlashAttnFwdSm80INS1_25CollectiveMainloopFwdSm80ILi8ELi1ELb0EN4cute5tupleIJNS5_1CILi128EEENS7_ILi32EEENS7_ILi256EEEEEELi256ENS_6half_tEfNS_4arch4Sm80ELb1ELb0ELb0ELb1ELb1ELb1ELb1ELb1EEENS1_21CollectiveEpilogueFwdINS6_IJS8_SA_S9_EEENS6_IJNS7_ILi1EEESI_SI_EEESC_SE_Li256ELb1ELb1ELb1ELb0EEENS1_36VarlenDynamicPersistentTileSchedulerILi128ELi32ELi256ELi256ELb1ELb1ELb0ELb1ELb1ELb1EEEEEEEEEvNT_6ParamsE)
        .other          _ZN7cutlass13device_kernelIN5flash19enable_sm80_to_sm89INS1_16FlashAttnFwdSm80INS1_25CollectiveMainloopFwdSm80ILi8ELi1ELb0EN4cute5tupleIJNS5_1CILi128EEENS7_ILi32EEENS7_ILi256EEEEEELi256ENS_6half_tEfNS_4arch4Sm80ELb1ELb0ELb0ELb1ELb1ELb1ELb1ELb1EEENS1_21CollectiveEpilogueFwdINS6_IJS8_SA_S9_EEENS6_IJNS7_ILi1EEESI_SI_EEESC_SE_Li256ELb1ELb1ELb1ELb0EEENS1_36VarlenDynamicPersistentTileSchedulerILi128ELi32ELi256ELi256ELb1ELb1ELb0ELb1ELb1ELb1EEEEEEEEEvNT_6ParamsE,@"STO_CUDA_ENTRY STV_DEFAULT"
_ZN7cutlass13device_kernelIN5flash19enable_sm80_to_sm89INS1_16FlashAttnFwdSm80INS1_25CollectiveMainloopFwdSm80ILi8ELi1ELb0EN4cute5tupleIJNS5_1CILi128EEENS7_ILi32EEENS7_ILi256EEEEEELi256ENS_6half_tEfNS_4arch4Sm80ELb1ELb0ELb0ELb1ELb1ELb1ELb1ELb1EEENS1_21CollectiveEpilogueFwdINS6_IJS8_SA_S9_EEENS6_IJNS7_ILi1EEESI_SI_EEESC_SE_Li256ELb1ELb1ELb1ELb0EEENS1_36VarlenDynamicPersistentTileSchedulerILi128ELi32ELi256ELi256ELb1ELb1ELb0ELb1ELb1ELb1EEEEEEEEEvNT_6ParamsE:
[----:B------:R-:W-:Y:S01]  /*0000*/  LDC R1, c[0x0][0x37c] ;  /* 0x0000df00ff017b82 */ /* 0x000fe20000000800 */
[----:B------:R-:W-:Y:S05]  /*0010*/  EXIT ;  /* 0x000000000000794d */ /* 0x000fea0003800000 */
.L_x_8:
        /* <DEDUP_REMOVED lines=14> */
.L_x_26:


//--------------------- .text._ZN7cutlass13device_kernelIN5flash19enable_sm80_to_sm89INS1_16FlashAttnFwdSm80INS1_25CollectiveMainloopFwdSm80ILi8ELi1ELb0EN4cute5tupleIJNS5_1CILi128EEENS7_ILi96EEENS7_ILi256EEEEEELi256ENS_6half_tEfNS_4arch4Sm80ELb0ELb0ELb0ELb0ELb1ELb0ELb1ELb1EEENS1_21CollectiveEpilogueFwdINS6_IJS8_SA_S9_EEENS6_IJNS7_ILi1EEESI_SI_EEESC_SE_Li256ELb0ELb1ELb1ELb0EEENS1_19SingleTileSchedulerILb0ELb1ELb1ELi128EEEEEEEEEvNT_6ParamsE --------------------------
	.section	.text._ZN7cutlass13device_kernelIN5flash19enable_sm80_to_sm89INS1_16FlashAttnFwdSm80INS1_25CollectiveMainloopFwdSm80ILi8ELi1ELb0EN4cute5tupleIJNS5_1CILi128EEENS7_ILi96EEENS7_ILi256EEEEEELi256ENS_6half_tEfNS_4arch4Sm80ELb0ELb0ELb0ELb0ELb1ELb0ELb1ELb1EEENS1_21CollectiveEpilogueFwdINS6_IJS8_SA_S9_EEENS6_IJNS7_ILi1EEESI_SI_EEESC_SE_Li256ELb0ELb1ELb1ELb0EEENS1_19SingleTileSchedulerILb0ELb1ELb1ELi128EEEEEEEEEvNT_6ParamsE,"ax",@progbits
	.align	128
.text._ZN7cutlass13device_kernelIN5flash19enable_sm80_to_sm89INS1_16FlashAttnFwdSm80INS1_25CollectiveMainloopFwdSm80ILi8ELi1ELb0EN4cute5tupleIJNS5_1CILi128EEENS7_ILi96EEENS7_ILi256EEEEEELi256ENS_6half_tEfNS_4arch4Sm80ELb0ELb0ELb0ELb0ELb1ELb0ELb1ELb1EEENS1_21CollectiveEpilogueFwdINS6_IJS8_SA_S9_EEENS6_IJNS7_ILi1EEESI_SI_EEESC_SE_Li256ELb0ELb1ELb1ELb0EEENS1_19SingleTileSchedulerILb0ELb1ELb1ELi128EEEEEEEEEvNT_6ParamsE:
        .type           _ZN7cutlass13device_kernelIN5flash19enable_sm80_to_sm89INS1_16FlashAttnFwdSm80INS1_25CollectiveMainloopFwdSm80ILi8ELi1ELb0EN4cute5tupleIJNS5_1CILi128EEENS7_ILi96EEENS7_ILi256EEEEEELi256ENS_6half_tEfNS_4arch4Sm80ELb0ELb0ELb0ELb0ELb1ELb0ELb1ELb1EEENS1_21CollectiveEpilogueFwdINS6_IJS8_SA_S9_EEENS6_IJNS7_ILi1EEESI_SI_EEESC_SE_Li256ELb0ELb1ELb1ELb0EEENS1_19SingleTileSchedulerILb0ELb1ELb1ELi128EEEEEEEEEvNT_6ParamsE,@function
        .size           _ZN7cutlass13device_kernelIN5flash19enable_sm80_to_sm89INS1_16FlashAttnFwdSm80INS1_25CollectiveMainloopFwdSm80ILi8ELi1ELb0EN4cute5tupleIJNS5_1CILi128EEENS7_ILi96EEENS7_ILi256EEEEEELi256ENS_6half_tEfNS_4arch4Sm80ELb0ELb0ELb0ELb0ELb1ELb0ELb1ELb1EEENS1_21CollectiveEpilogueFwdINS6_IJS8_SA_S9_EEENS6_IJNS7_ILi1EEESI_SI_EEESC_SE_Li256ELb0ELb1ELb1ELb0EEENS1_19SingleTileSchedulerILb0ELb1ELb1ELi128EEEEEEEEEvNT_6ParamsE,(.L_x_27 - _ZN7cutlass13device_kernelIN5flash19enable_sm80_to_sm89INS1_16FlashAttnFwdSm80INS1_25CollectiveMainloopFwdSm80ILi8ELi1ELb0EN4cute5tupleIJNS5_1CILi128EEENS7_ILi96EEENS7_ILi256EEEEEELi256ENS_6half_tEfNS_4arch4Sm80ELb0ELb0ELb0ELb0ELb1ELb0ELb1ELb1EEENS1_21CollectiveEpilogueFwdINS6_IJS8_SA_S9_EEENS6_IJNS7_ILi1EEESI_SI_EEESC_SE_Li256ELb0ELb1ELb1ELb0EEENS1_19SingleTileSchedulerILb0ELb1ELb1ELi128EEEEEEEEEvNT_6ParamsE)
        .other          _ZN7cutlass13device_kernelIN5flash19enable_sm80_to_sm89INS1_16FlashAttnFwdSm80INS1_25CollectiveMainloopFwdSm80ILi8ELi1ELb0EN4cute5tupleIJNS5_1CILi128EEENS7_ILi96EEENS7_ILi256EEEEEELi256ENS_6half_tEfNS_4arch4Sm80ELb0ELb0ELb0ELb0ELb1ELb0ELb1ELb1EEENS1_21CollectiveEpilogueFwdINS6_IJS8_SA_S9_EEENS6_IJNS7_ILi1EEESI_SI_EEESC_SE_Li256ELb0ELb1ELb1ELb0EEENS1_19SingleTileSchedulerILb0ELb1ELb1ELi128EEEEEEEEEvNT_6ParamsE,@"STO_CUDA_ENTRY STV_DEFAULT"
_ZN7cutlass13device_kernelIN5flash19enable_sm80_to_sm89INS1_16FlashAttnFwdSm80INS1_25CollectiveMainloopFwdSm80ILi8ELi1ELb0EN4cute5tupleIJNS5_1CILi128EEENS7_ILi96EEENS7_ILi256EEEEEELi256ENS_6half_tEfNS_4arch4Sm80ELb0ELb0ELb0ELb0ELb1ELb0ELb1ELb1EEENS1_21CollectiveEpilogueFwdINS6_IJS8_SA_S9_EEENS6_IJNS7_ILi1EEESI_SI_EEESC_SE_Li256ELb0ELb1ELb1ELb0EEENS1_19SingleTileSchedulerILb0ELb1ELb1ELi128EEEEEEEEEvNT_6ParamsE:
[----:B------:R-:W-:Y:S01]  /*0000*/  LDC R1, c[0x0][0x37c] ;  /* 0x0000df00ff017b82 */ /* 0x000fe20000000800 */
[----:B------:R-:W-:Y:S05]  /*0010*/  EXIT ;  /* 0x000000000000794d */ /* 0x000fea0003800000 */
.L_x_9:
        /* <DEDUP_REMOVED lines=14> */
.L_x_27:


//--------------------- .text._ZN7cutlass13device_kernelIN5flash19enable_sm80_to_sm89INS1_16FlashAttnFwdSm80INS1_25CollectiveMainloopFwdSm80ILi8ELi1ELb0EN4cute5tupleIJNS5_1CILi128EEENS7_ILi64EEENS7_ILi256EEEEEELi256ENS_6half_tEfNS_4arch4Sm80ELb0ELb0ELb0ELb1ELb1ELb0ELb1ELb1EEENS1_21CollectiveEpilogueFwdINS6_IJS8_SA_S9_EEENS6_IJNS7_ILi1EEESI_SI_EEESC_SE_Li256ELb1ELb1ELb1ELb0EEENS1_36VarlenDynamicPersistentTileSchedulerILi128ELi64ELi256ELi256ELb1ELb1ELb0ELb0ELb1ELb1EEEEEEEEEvNT_6ParamsE --------------------------
	.section	.text._ZN7cutlass13device_kernelIN5flash19enable_sm80_to_sm89INS1_16FlashAttnFwdSm80INS1_25CollectiveMainloopFwdSm80ILi8ELi1ELb0EN4cute5tupleIJNS5_1CILi128EEENS7_ILi64EEENS7_ILi256EEEEEELi256ENS_6half_tEfNS_4arch4Sm80ELb0ELb0ELb0ELb1ELb1ELb0ELb1ELb1EEENS1_21CollectiveEpilogueFwdINS6_IJS8_SA_S9_EEENS6_IJNS7_ILi1EEESI_SI_EEESC_SE_Li256ELb1ELb1ELb1ELb0EEENS1_36VarlenDynamicPersistentTileSchedulerILi128ELi64ELi256ELi256ELb1ELb1ELb0ELb0ELb1ELb1EEEEEEEEEvNT_6ParamsE,"ax",@progbits
	.align	128
.text._ZN7cutlass13device_kernelIN5flash19enable_sm80_to_sm89INS1_16FlashAttnFwdSm80INS1_25CollectiveMainloopFwdSm80ILi8ELi1ELb0EN4cute5tupleIJNS5_1CILi128EEENS7_ILi64EEENS7_ILi256EEEEEELi256ENS_6half_tEfNS_4arch4Sm80ELb0ELb0ELb0ELb1ELb1ELb0ELb1ELb1EEENS1_21CollectiveEpilogueFwdINS6_IJS8_SA_S9_EEENS6_IJNS7_ILi1EEESI_SI_EEESC_SE_Li256ELb1ELb1ELb1ELb0EEENS1_36VarlenDynamicPersistentTileSchedulerILi128ELi64ELi256ELi256ELb1ELb1ELb0ELb0ELb1ELb1EEEEEEEEEvNT_6ParamsE:
        .type           _ZN7cutlass13device_kernelIN5flash19enable_sm80_to_sm89INS1_16FlashAttnFwdSm80INS1_25CollectiveMainloopFwdSm80ILi8ELi1ELb0EN4cute5tupleIJNS5_1CILi128EEENS7_ILi64EEENS7_ILi256EEEEEELi256ENS_6half_tEfNS_4arch4Sm80ELb0ELb0ELb0ELb1ELb1ELb0ELb1ELb1EEENS1_21CollectiveEpilogueFwdINS6_IJS8_SA_S9_EEENS6_IJNS7_ILi1EEESI_SI_EEESC_SE_Li256ELb1ELb1ELb1ELb0EEENS1_36VarlenDynamicPersistentTileSchedulerILi128ELi64ELi256ELi256ELb1ELb1ELb0ELb0ELb1ELb1EEEEEEEEEvNT_6ParamsE,@function
        .size           _ZN7cutlass13device_kernelIN5flash19enable_sm80_to_sm89INS1_16FlashAttnFwdSm80INS1_25CollectiveMainloopFwdSm80ILi8ELi1ELb0EN4cute5tupleIJNS5_1CILi128EEENS7_ILi64EEENS7_ILi256EEEEEELi256ENS_6half_tEfNS_4arch4Sm80ELb0ELb0ELb0ELb1ELb1ELb0ELb1ELb1EEENS1_21CollectiveEpilogueFwdINS6_IJS8_SA_S9_EEENS6_IJNS7_ILi1EEESI_SI_EEESC_SE_Li256ELb1ELb1ELb1ELb0EEENS1_36VarlenDynamicPersistentTileSchedulerILi128ELi64ELi256ELi256ELb1ELb1ELb0ELb0ELb1ELb1EEEEEEEEEvNT_6ParamsE,(.L_x_28 - _ZN7cutlass13device_kernelIN5flash19enable_sm80_to_sm89INS1_16FlashAttnFwdSm80INS1_25CollectiveMainloopFwdSm80ILi8ELi1ELb0EN4cute5tupleIJNS5_1CILi128EEENS7_ILi64EEENS7_ILi256EEEEEELi256ENS_6half_tEfNS_4arch4Sm80ELb0ELb0ELb0ELb1ELb1ELb0ELb1ELb1EEENS1_21CollectiveEpilogueFwdINS6_IJS8_SA_S9_EEENS6_IJNS7_ILi1EEESI_SI_EEESC_SE_Li256ELb1ELb1ELb1ELb0EEENS1_36VarlenDynamicPersistentTileSchedulerILi128ELi64ELi256ELi256ELb1ELb1ELb0ELb0ELb1ELb1EEEEEEEEEvNT_6ParamsE)
        .other          _ZN7cutlass13device_kernelIN5flash19enable_sm80_to_sm89INS1_16FlashAttnFwdSm80INS1_25CollectiveMainloopFwdSm80ILi8ELi1ELb0EN4cute5tupleIJNS5_1CILi128EEENS7_ILi64EEENS7_ILi256EEEEEELi256ENS_6half_tEfNS_4arch4Sm80ELb0ELb0ELb0ELb1ELb1ELb0ELb1ELb1EEENS1_21CollectiveEpilogueFwdINS6_IJS8_SA_S9_EEENS6_IJNS7_ILi1EEESI_SI_EEESC_SE_Li256ELb1ELb1ELb1ELb0EEENS1_36VarlenDynamicPersistentTileSchedulerILi128ELi64ELi256ELi256ELb1ELb1ELb0ELb0ELb1ELb1EEEEEEEEEvNT_6ParamsE,@"STO_CUDA_ENTRY STV_DEFAULT"
_ZN7cutlass13device_kernelIN5flash19enable_sm80_to_sm89INS1_16FlashAttnFwdSm80INS1_25CollectiveMainloopFwdSm80ILi8ELi1ELb0EN4cute5tupleIJNS5_1CILi128EEENS7_ILi64EEENS7_ILi256EEEEEELi256ENS_6half_tEfNS_4arch4Sm80ELb0ELb0ELb0ELb1ELb1ELb0ELb1ELb1EEENS1_21CollectiveEpilogueFwdINS6_IJS8_SA_S9_EEENS6_IJNS7_ILi1EEESI_SI_EEESC_SE_Li256ELb1ELb1ELb1ELb0EEENS1_36VarlenDynamicPersistentTileSchedulerILi128ELi64ELi256ELi256ELb1ELb1ELb0ELb0ELb1ELb1EEEEEEEEEvNT_6ParamsE:
[----:B------:R-:W-:Y:S01]  /*0000*/  LDC R1, c[0x0][0x37c] ;  /* 0x0000df00ff017b82 */ /* 0x000fe20000000800 */
[----:B------:R-:W-:Y:S05]  /*0010*/  EXIT ;  /* 0x000000000000794d */ /* 0x000fea0003800000 */
.L_x_10:
        /* <DEDUP_REMOVED lines=14> */
.L_x_28:


//--------------------- .text._ZN7cutlass13device_kernelIN5flash19enable_sm80_to_sm89INS1_16FlashAttnFwdSm80INS1_25CollectiveMainloopFwdSm80ILi8ELi1ELb0EN4cute5tupleIJNS5_1CILi128EEENS7_ILi48EEENS7_ILi256EEEEEELi256ENS_6half_tEfNS_4arch4Sm80ELb0ELb0ELb0ELb1ELb1ELb1ELb1ELb1EEENS1_21CollectiveEpilogueFwdINS6_IJS8_SA_S9_EEENS6_IJNS7_ILi1EEESI_SI_EEESC_SE_Li256ELb1ELb1ELb1ELb0EEENS1_36VarlenDynamicPersistentTileSchedulerILi128ELi48ELi256ELi256ELb1ELb1ELb0ELb0ELb1ELb1EEEEEEEEEvNT_6ParamsE --------------------------
	.section	.text._ZN7cutlass13device_kernelIN5flash19enable_sm80_to_sm89INS1_16FlashAttnFwdSm80INS1_25CollectiveMainloopFwdSm80ILi8ELi1ELb0EN4cute5tupleIJNS5_1CILi128EEENS7_ILi48EEENS7_ILi256EEEEEELi256ENS_6half_tEfNS_4arch4Sm80ELb0ELb0ELb0ELb1ELb1ELb1ELb1ELb1EEENS1_21CollectiveEpilogueFwdINS6_IJS8_SA_S9_EEENS6_IJNS7_ILi1EEESI_SI_EEESC_SE_Li256ELb1ELb1ELb1ELb0EEENS1_36VarlenDynamicPersistentTileSchedulerILi128ELi48ELi256ELi256ELb1ELb1ELb0ELb0ELb1ELb1EEEEEEEEEvNT_6ParamsE,"ax",@progbits
	.align	128
.text._ZN7cutlass13device_kernelIN5flash19enable_sm80_to_sm89INS1_16FlashAttnFwdSm80INS1_25CollectiveMainloopFwdSm80ILi8ELi1ELb0EN4cute5tupleIJNS5_1CILi128EEENS7_ILi48EEENS7_ILi256EEEEEELi256ENS_6half_tEfNS_4arch4Sm80ELb0ELb0ELb0ELb1ELb1ELb1ELb1ELb1EEENS1_21CollectiveEpilogueFwdINS6_IJS8_SA_S9_EEENS6_IJNS7_ILi1EEESI_SI_EEESC_SE_Li256ELb1ELb1ELb1ELb0EEENS1_36VarlenDynamicPersistentTileSchedulerILi128ELi48ELi256ELi256ELb1ELb1ELb0ELb0ELb1ELb1EEEEEEEEEvNT_6ParamsE:
        .type           _ZN7cutlass13device_kernelIN5flash19enable_sm80_to_sm89INS1_16FlashAttnFwdSm80INS1_25CollectiveMainloopFwdSm80ILi8ELi1ELb0EN4cute5tupleIJNS5_1CILi128EEENS7_ILi48EEENS7_ILi256EEEEEELi256ENS_6half_tEfNS_4arch4Sm80ELb0ELb0ELb0ELb1ELb1ELb1ELb1ELb1EEENS1_21CollectiveEpilogueFwdINS6_IJS8_SA_S9_EEENS6_IJNS7_ILi1EEESI_SI_EEESC_SE_Li256ELb1ELb1ELb1ELb0EEENS1_36VarlenDynamicPersistentTileSchedulerILi128ELi48ELi256ELi256ELb1ELb1ELb0ELb0ELb1ELb1EEEEEEEEEvNT_6ParamsE,@function
        .size           _ZN7cutlass13device_kernelIN5flash19enable_sm80_to_sm89INS1_16FlashAttnFwdSm80INS1_25CollectiveMainloopFwdSm80ILi8ELi1ELb0EN4cute5tupleIJNS5_1CILi128EEENS7_ILi48EEENS7_ILi256EEEEEELi256ENS_6half_tEfNS_4arch4Sm80ELb0ELb0ELb0ELb1ELb1ELb1ELb1ELb1EEENS1_21CollectiveEpilogueFwdINS6_IJS8_SA_S9_EEENS6_IJNS7_ILi1EEESI_SI_EEESC_SE_Li256ELb1ELb1ELb1ELb0EEENS1_36VarlenDynamicPersistentTileSchedulerILi128ELi48ELi256ELi256ELb1ELb1ELb0ELb0ELb1ELb1EEEEEEEEEvNT_6ParamsE,(.L_x_29 - _ZN7cutlass13device_kernelIN5flash19enable_sm80_to_sm89INS1_16FlashAttnFwdSm80INS1_25CollectiveMainloopFwdSm80ILi8ELi1ELb0EN4cute5tupleIJNS5_1CILi128EEENS7_ILi48EEENS7_ILi256EEEEEELi256ENS_6half_tEfNS_4arch4Sm80ELb0ELb0ELb0ELb1ELb1ELb1ELb1ELb1EEENS1_21CollectiveEpilogueFwdINS6_IJS8_SA_S9_EEENS6_IJNS7_ILi1EEESI_SI_EEESC_SE_Li256ELb1ELb1ELb1ELb0EEENS1_36VarlenDynamicPersistentTileSchedulerILi128ELi48ELi256ELi256ELb1ELb1ELb0ELb0ELb1ELb1EEEEEEEEEvNT_6ParamsE)
        .other          _ZN7cutlass13device_kernelIN5flash19enable_sm80_to_sm89INS1_16FlashAttnFwdSm80INS1_25CollectiveMainloopFwdSm80ILi8ELi1ELb0EN4cute5tupleIJNS5_1CILi128EEENS7_ILi48EEENS7_ILi256EEEEEELi256ENS_6half_tEfNS_4arch4Sm80ELb0ELb0ELb0ELb1ELb1ELb1ELb1ELb1EEENS1_21CollectiveEpilogueFwdINS6_IJS8_SA_S9_EEENS6_IJNS7_ILi1EEESI_SI_EEESC_SE_Li256ELb1ELb1ELb1ELb0EEENS1_36VarlenDynamicPersistentTileSchedulerILi128ELi48ELi256ELi256ELb1ELb1ELb0ELb0ELb1ELb1EEEEEEEEEvNT_6ParamsE,@"STO_CUDA_ENTRY STV_DEFAULT"
_ZN7cutlass13device_kernelIN5flash19enable_sm80_to_sm89INS1_16FlashAttnFwdSm80INS1_25CollectiveMainloopFwdSm80ILi8ELi1ELb0EN4cute5tupleIJNS5_1CILi128EEENS7_ILi48EEENS7_ILi256EEEEEELi256ENS_6half_tEfNS_4arch4Sm80ELb0ELb0ELb0ELb1ELb1ELb1ELb1ELb1EEENS1_21CollectiveEpilogueFwdINS6_IJS8_SA_S9_EEENS6_IJNS7_ILi1EEESI_SI_EEESC_SE_Li256ELb1ELb1ELb1ELb0EEENS1_36VarlenDynamicPersistentTileSchedulerILi128ELi48ELi256ELi256ELb1ELb1ELb0ELb0ELb1ELb1EEEEEEEEEvNT_6ParamsE:
[----:B------:R-:W-:Y:S01]  /*0000*/  LDC R1, c[0x0][0x37c] ;  /* 0x0000df00ff017b82 */ /* 0x000fe20000000800 */
[----:B------:R-:W-:Y:S05]  /*0010*/  EXIT ;  /* 0x000000000000794d */ /* 0x000fea0003800000 */
.L_x_11:
        /* <DEDUP_REMOVED lines=14> */
.L_x_29:


//--------------------- .text._ZN7cutlass13device_kernelIN5flash19enable_sm80_to_sm89INS1_16FlashAttnFwdSm80INS1_25CollectiveMainloopFwdSm80ILi8ELi1ELb0EN4cute5tupleIJNS5_1CILi128EEENS7_ILi64EEENS7_ILi256EEEEEELi256ENS_6half_tEfNS_4arch4Sm80ELb0ELb1ELb0ELb0ELb1ELb0ELb1ELb1EEENS1_21CollectiveEpilogueFwdINS6_IJS8_SA_S9_EEENS6_IJNS7_ILi1EEESI_SI_EEESC_SE_Li256ELb0ELb1ELb1ELb0EEENS1_19SingleTileSchedulerILb0ELb1ELb1ELi128EEEEEEEEEvNT_6ParamsE --------------------------
	.section	.text._ZN7cutlass13device_kernelIN5flash19enable_sm80_to_sm89INS1_16FlashAttnFwdSm80INS1_25CollectiveMainloopFwdSm80ILi8ELi1ELb0EN4cute5tupleIJNS5_1CILi128EEENS7_ILi64EEENS7_ILi256EEEEEELi256ENS_6half_tEfNS_4arch4Sm80ELb0ELb1ELb0ELb0ELb1ELb0ELb1ELb1EEENS1_21CollectiveEpilogueFwdINS6_IJS8_SA_S9_EEENS6_IJNS7_ILi1EEESI_SI_EEESC_SE_Li256ELb0ELb1ELb1ELb0EEENS1_19SingleTileSchedulerILb0ELb1ELb1ELi128EEEEEEEEEvNT_6ParamsE,"ax",@progbits
	.align	128
.text._ZN7cutlass13device_kernelIN5flash19enable_sm80_to_sm89INS1_16FlashAttnFwdSm80INS1_25CollectiveMainloopFwdSm80ILi8ELi1ELb0EN4cute5tupleIJNS5_1CILi128EEENS7_ILi64EEENS7_ILi256EEEEEELi256ENS_6half_tEfNS_4arch4Sm80ELb0ELb1ELb0ELb0ELb1ELb0ELb1ELb1EEENS1_21CollectiveEpilogueFwdINS6_IJS8_SA_S9_EEENS6_IJNS7_ILi1EEESI_SI_EEESC_SE_Li256ELb0ELb1ELb1ELb0EEENS1_19SingleTileSchedulerILb0ELb1ELb1ELi128EEEEEEEEEvNT_6ParamsE:
        .type           _ZN7cutlass13device_kernelIN5flash19enable_sm80_to_sm89INS1_16FlashAttnFwdSm80INS1_25CollectiveMainloopFwdSm80ILi8ELi1ELb0EN4cute5tupleIJNS5_1CILi128EEENS7_ILi64EEENS7_ILi256EEEEEELi256ENS_6half_tEfNS_4arch4Sm80ELb0ELb1ELb0ELb0ELb1ELb0ELb1ELb1EEENS1_21CollectiveEpilogueFwdINS6_IJS8_SA_S9_EEENS6_IJNS7_ILi1EEESI_SI_EEESC_SE_Li256ELb0ELb1ELb1ELb0EEENS1_19SingleTileSchedulerILb0ELb1ELb1ELi128EEEEEEEEEvNT_6ParamsE,@function
        .size           _ZN7cutlass13device_kernelIN5flash19enable_sm80_to_sm89INS1_16FlashAttnFwdSm80INS1_25CollectiveMainloopFwdSm80ILi8ELi1ELb0EN4cute5tupleIJNS5_1CILi128EEENS7_ILi64EEENS7_ILi256EEEEEELi256ENS_6half_tEfNS_4arch4Sm80ELb0ELb1ELb0ELb0ELb1ELb0ELb1ELb1EEENS1_21CollectiveEpilogueFwdINS6_IJS8_SA_S9_EEENS6_IJNS7_ILi1EEESI_SI_EEESC_SE_Li256ELb0ELb1ELb1ELb0EEENS1_19SingleTileSchedulerILb0ELb1ELb1ELi128EEEEEEEEEvNT_6ParamsE,(.L_x_30 - _ZN7cutlass13device_kernelIN5flash19enable_sm80_to_sm89INS1_16FlashAttnFwdSm80INS1_25CollectiveMainloopFwdSm80ILi8ELi1ELb0EN4cute5tupleIJNS5_1CILi128EEENS7_ILi64EEENS7_ILi256EEEEEELi256ENS_6half_tEfNS_4arch4Sm80ELb0ELb1ELb0ELb0ELb1ELb0ELb1ELb1EEENS1_21CollectiveEpilogueFwdINS6_IJS8_SA_S9_EEENS6_IJNS7_ILi1EEESI_SI_EEESC_SE_Li256ELb0ELb1ELb1ELb0EEENS1_19SingleTileSchedulerILb0ELb1ELb1ELi128EEEEEEEEEvNT_6ParamsE)
        .other          _ZN7cutlass13device_kernelIN5flash19enable_sm80_to_sm89INS1_16FlashAttnFwdSm80INS1_25CollectiveMainloopFwdSm80ILi8ELi1ELb0EN4cute5tupleIJNS5_1CILi128EEENS7_ILi64EEENS7_ILi256EEEEEELi256ENS_6half_tEfNS_4arch4Sm80ELb0ELb1ELb0ELb0ELb1ELb0ELb1ELb1EEENS1_21CollectiveEpilogueFwdINS6_IJS8_SA_S9_EEENS6_IJNS7_ILi1EEESI_SI_EEESC_SE_Li256ELb0ELb1ELb1ELb0EEENS1_19SingleTileSchedulerILb0ELb1ELb1ELi128EEEEEEEEEvNT_6ParamsE,@"STO_CUDA_ENTRY STV_DEFAULT"
_ZN7cutlass13device_kernelIN5flash19enable_sm80_to_sm89INS1_16FlashAttnFwdSm80INS1_25CollectiveMainloopFwdSm80ILi8ELi1ELb0EN4cute5tupleIJNS5_1CILi128EEENS7_ILi64EEENS7_ILi256EEEEEELi256ENS_6half_tEfNS_4arch4Sm80ELb0ELb1ELb0ELb0ELb1ELb0ELb1ELb1EEENS1_21CollectiveEpilogueFwdINS6_IJS8_SA_S9_EEENS6_IJNS7_ILi1EEESI_SI_EEESC_SE_Li256ELb0ELb1ELb1ELb0EEENS1_19SingleTileSchedulerILb0ELb1ELb1ELi128EEEEEEEEEvNT_6ParamsE:
[----:B------:R-:W-:Y:S01]  /*0000*/  LDC R1, c[0x0][0x37c] ;  /* 0x0000df00ff017b82 */ /* 0x000fe20000000800 */
[----:B------:R-:W-:Y:S05]  /*0010*/  EXIT ;  /* 0x000000000000794d */ /* 0x000fea0003800000 */
.L_x_12:
        /* <DEDUP_REMOVED lines=14> */
.L_x_30:


//--------------------- .text._ZN7cutlass13device_kernelIN5flash19enable_sm80_to_sm89INS1_16FlashAttnFwdSm80INS1_25CollectiveMainloopFwdSm80ILi8ELi1ELb0EN4cute5tupleIJNS5_1CILi128EEENS7_ILi64EEENS7_ILi256EEEEEELi256ENS_6half_tEfNS_4arch4Sm80ELb0ELb1ELb0ELb1ELb1ELb0ELb1ELb1EEENS1_21CollectiveEpilogueFwdINS6_IJS8_SA_S9_EEENS6_IJNS7_ILi1EEESI_SI_EEESC_SE_Li256ELb1ELb1ELb1ELb0EEENS1_36VarlenDynamicPersistentTileSchedulerILi128ELi64ELi256ELi256ELb1ELb1ELb0ELb1ELb0ELb1EEEEEEEEEvNT_6ParamsE --------------------------
	.section	.text._ZN7cutlass13device_kernelIN5flash19enable_sm80_to_sm89INS1_16FlashAttnFwdSm80INS1_25CollectiveMainloopFwdSm80ILi8ELi1ELb0EN4cute5tupleIJNS5_1CILi128EEENS7_ILi64EEENS7_ILi256EEEEEELi256ENS_6half_tEfNS_4arch4Sm80ELb0ELb1ELb0ELb1ELb1ELb0ELb1ELb1EEENS1_21CollectiveEpilogueFwdINS6_IJS8_SA_S9_EEENS6_IJNS7_ILi1EEESI_SI_EEESC_SE_Li256ELb1ELb1ELb1ELb0EEENS1_36VarlenDynamicPersistentTileSchedulerILi128ELi64ELi256ELi256ELb1ELb1ELb0ELb1ELb0ELb1EEEEEEEEEvNT_6ParamsE,"ax",@progbits
	.align	128
.text._ZN7cutlass13device_kernelIN5flash19enable_sm80_to_sm89INS1_16FlashAttnFwdSm80INS1_25CollectiveMainloopFwdSm80ILi8ELi1ELb0EN4cute5tupleIJNS5_1CILi128EEENS7_ILi64EEENS7_ILi256EEEEEELi256ENS_6half_tEfNS_4arch4Sm80ELb0ELb1ELb0ELb1ELb1ELb0ELb1ELb1EEENS1_21CollectiveEpilogueFwdINS6_IJS8_SA_S9_EEENS6_IJNS7_ILi1EEESI_SI_EEESC_SE_Li256ELb1ELb1ELb1ELb0EEENS1_36VarlenDynamicPersistentTileSchedulerILi128ELi64ELi256ELi256ELb1ELb1ELb0ELb1ELb0ELb1EEEEEEEEEvNT_6ParamsE:
        .type           _ZN7cutlass13device_kernelIN5flash19enable_sm80_to_sm89INS1_16FlashAttnFwdSm80INS1_25CollectiveMainloopFwdSm80ILi8ELi1ELb0EN4cute5tupleIJNS5_1CILi128EEENS7_ILi64EEENS7_ILi256EEEEEELi256ENS_6half_tEfNS_4arch4Sm80ELb0ELb1ELb0ELb1ELb1ELb0ELb1ELb1EEENS1_21CollectiveEpilogueFwdINS6_IJS8_SA_S9_EEENS6_IJNS7_ILi1EEESI_SI_EEESC_SE_Li256ELb1ELb1ELb1ELb0EEENS1_36VarlenDynamicPersistentTileSchedulerILi128ELi64ELi256ELi256ELb1ELb1ELb0ELb1ELb0ELb1EEEEEEEEEvNT_6ParamsE,@function
        .size           _ZN7cutlass13device_kernelIN5flash19enable_sm80_to_sm89INS1_16FlashAttnFwdSm80INS1_25CollectiveMainloopFwdSm80ILi8ELi1ELb0EN4cute5tupleIJNS5_1CILi128EEENS7_ILi64EEENS7_ILi256EEEEEELi256ENS_6half_tEfNS_4arch4Sm80ELb0ELb1ELb0ELb1ELb1ELb0ELb1ELb1EEENS1_21CollectiveEpilogueFwdINS6_IJS8_SA_S9_EEENS6_IJNS7_ILi1EEESI_SI_EEESC_SE_Li256ELb1ELb1ELb1ELb0EEENS1_36VarlenDynamicPersistentTileSchedulerILi128ELi64ELi256ELi256ELb1ELb1ELb0ELb1ELb0ELb1EEEEEEEEEvNT_6ParamsE,(.L_x_31 - _ZN7cutlass13device_kernelIN5flash19enable_sm80_to_sm89INS1_16FlashAttnFwdSm80INS1_25CollectiveMainloopFwdSm80ILi8ELi1ELb0EN4cute5tupleIJNS5_1CILi128EEENS7_ILi64EEENS7_ILi256EEEEEELi256ENS_6half_tEfNS_4arch4Sm80ELb0ELb1ELb0ELb1ELb1ELb0ELb1ELb1EEENS1_21CollectiveEpilogueFwdINS6_IJS8_SA_S9_EEENS6_IJNS7_ILi1EEESI_SI_EEESC_SE_Li256ELb1ELb1ELb1ELb0EEENS1_36VarlenDynamicPersistentTileSchedulerILi128ELi64ELi256ELi256ELb1ELb1ELb0ELb1ELb0ELb1EEEEEEEEEvNT_6ParamsE)
        .other          _ZN7cutlass13device_kernelIN5flash19enable_sm80_to_sm89INS1_16FlashAttnFwdSm80INS1_25CollectiveMainloopFwdSm80ILi8ELi1ELb0EN4cute5tupleIJNS5_1CILi128EEENS7_ILi64EEENS7_ILi256EEEEEELi256ENS_6half_tEfNS_4arch4Sm80ELb0ELb1ELb0ELb1ELb1ELb0ELb1ELb1EEENS1_21CollectiveEpilogueFwdINS6_IJS8_SA_S9_EEENS6_IJNS7_ILi1EEESI_SI_EEESC_SE_Li256ELb1ELb1ELb1ELb0EEENS1_36VarlenDynamicPersistentTileSchedulerILi128ELi64ELi256ELi256ELb1ELb1ELb0ELb1ELb0ELb1EEEEEEEEEvNT_6ParamsE,@"STO_CUDA_ENTRY STV_DEFAULT"
_ZN7cutlass13device_kernelIN5flash19enable_sm80_to_sm89INS1_16FlashAttnFwdSm80INS1_25CollectiveMainloopFwdSm80ILi8ELi1ELb0EN4cute5tupleIJNS5_1CILi128EEENS7_ILi64EEENS7_ILi256EEEEEELi256ENS_6half_tEfNS_4arch4Sm80ELb0ELb1ELb0ELb1ELb1ELb0ELb1ELb1EEENS1_21CollectiveEpilogueFwdINS6_IJS8_SA_S9_EEENS6_IJNS7_ILi1EEESI_SI_EEESC_SE_Li256ELb1ELb1ELb1ELb0EEENS1_36VarlenDynamicPersistentTileSchedulerILi128ELi64ELi256ELi256ELb1ELb1ELb0ELb1ELb0ELb1EEEEEEEEEvNT_6ParamsE:
[----:B------:R-:W-:Y:S01]  /*0000*/  LDC R1, c[0x0][0x37c] ;  /* 0x0000df00ff017b82 */ /* 0x000fe20000000800 */
[----:B------:R-:W-:Y:S05]  /*0010*/  EXIT ;  /* 0x000000000000794d */ /* 0x000fea0003800000 */
.L_x_13:
        /* <DEDUP_REMOVED lines=14> */
.L_x_31:


//--------------------- .text._ZN7cutlass13device_kernelIN5flash19enable_sm80_to_sm89INS1_16FlashAttnFwdSm80INS1_25CollectiveMainloopFwdSm80ILi8ELi1ELb0EN4cute5tupleIJNS5_1CILi128EEENS7_ILi48EEENS7_ILi256EEEEEELi256ENS_6half_tEfNS_4arch4Sm80ELb0ELb1ELb0ELb1ELb1ELb1ELb1ELb1EEENS1_21CollectiveEpilogueFwdINS6_IJS8_SA_S9_EEENS6_IJNS7_ILi1EEESI_SI_EEESC_SE_Li256ELb1ELb1ELb1ELb0EEENS1_36VarlenDynamicPersistentTileSchedulerILi128ELi48ELi256ELi256ELb1ELb1ELb0ELb1ELb0ELb1EEEEEEEEEvNT_6ParamsE --------------------------
	.section	.text._ZN7cutlass13device_kernelIN5flash19enable_sm80_to_sm89INS1_16FlashAttnFwdSm80INS1_25CollectiveMainloopFwdSm80ILi8ELi1ELb0EN4cute5tupleIJNS5_1CILi128EEENS7_ILi48EEENS7_ILi256EEEEEELi256ENS_6half_tEfNS_4arch4Sm80ELb0ELb1ELb0ELb1ELb1ELb1ELb1ELb1EEENS1_21CollectiveEpilogueFwdINS6_IJS8_SA_S9_EEENS6_IJNS7_ILi1EEESI_SI_EEESC_SE_Li256ELb1ELb1ELb1ELb0EEENS1_36VarlenDynamicPersistentTileSchedulerILi128ELi48ELi256ELi256ELb1ELb1ELb0ELb1ELb0ELb1EEEEEEEEEvNT_6ParamsE,"ax",@progbits
	.align	128
.text._ZN7cutlass13device_kernelIN5flash19enable_sm80_to_sm89INS1_16FlashAttnFwdSm80INS1_25CollectiveMainloopFwdSm80ILi8ELi1ELb0EN4cute5tupleIJNS5_1CILi128EEENS7_ILi48EEENS7_ILi256EEEEEELi256ENS_6half_tEfNS_4arch4Sm80ELb0ELb1ELb0ELb1ELb1ELb1ELb1ELb1EEENS1_21CollectiveEpilogueFwdINS6_IJS8_SA_S9_EEENS6_IJNS7_ILi1EEESI_SI_EEESC_SE_Li256ELb1ELb1ELb1ELb0EEENS1_36VarlenDynamicPersistentTileSchedulerILi128ELi48ELi256ELi256ELb1ELb1ELb0ELb1ELb0ELb1EEEEEEEEEvNT_6ParamsE:
        .type           _ZN7cutlass13device_kernelIN5flash19enable_sm80_to_sm89INS1_16FlashAttnFwdSm80INS1_25CollectiveMainloopFwdSm80ILi8ELi1ELb0EN4cute5tupleIJNS5_1CILi128EEENS7_ILi48EEENS7_ILi256EEEEEELi256ENS_6half_tEfNS_4arch4Sm80ELb0ELb1ELb0ELb1ELb1ELb1ELb1ELb1EEENS1_21CollectiveEpilogueFwdINS6_IJS8_SA_S9_EEENS6_IJNS7_ILi1EEESI_SI_EEESC_SE_Li256ELb1ELb1ELb1ELb0EEENS1_36VarlenDynamicPersistentTileSchedulerILi128ELi48ELi256ELi256ELb1ELb1ELb0ELb1ELb0ELb1EEEEEEEEEvNT_6ParamsE,@function
        .size           _ZN7cutlass13device_kernelIN5flash19enable_sm80_to_sm89INS1_16FlashAttnFwdSm80INS1_25CollectiveMainloopFwdSm80ILi8ELi1ELb0EN4cute5tupleIJNS5_1CILi128EEENS7_ILi48EEENS7_ILi256EEEEEELi256ENS_6half_tEfNS_4arch4Sm80ELb0ELb1ELb0ELb1ELb1ELb1ELb1ELb1EEENS1_21CollectiveEpilogueFwdINS6_IJS8_SA_S9_EEENS6_IJNS7_ILi1EEESI_SI_EEESC_SE_Li256ELb1ELb1ELb1ELb0EEENS1_36VarlenDynamicPersistentTileSchedulerILi128ELi48ELi256ELi256ELb1ELb1ELb0ELb1ELb0ELb1EEEEEEEEEvNT_6ParamsE,(.L_x_32 - _ZN7cutlass13device_kernelIN5flash19enable_sm80_to_sm89INS1_16FlashAttnFwdSm80INS1_25CollectiveMainloopFwdSm80ILi8ELi1ELb0EN4cute5tupleIJNS5_1CILi128EEENS7_ILi48EEENS7_ILi256EEEEEELi256ENS_6half_tEfNS_4arch4Sm80ELb0ELb1ELb0ELb1ELb1ELb1ELb1ELb1EEENS1_21CollectiveEpilogueFwdINS6_IJS8_SA_S9_EEENS6_IJNS7_ILi1EEESI_SI_EEESC_SE_Li256ELb1ELb1ELb1ELb0EEENS1_36VarlenDynamicPersistentTileSchedulerILi128ELi48ELi256ELi256ELb1ELb1ELb0ELb1ELb0ELb1EEEEEEEEEvNT_6ParamsE)
        .other          _ZN7cutlass13device_kernelIN5flash19enable_sm80_to_sm89INS1_16FlashAttnFwdSm80INS1_25CollectiveMainloopFwdSm80ILi8ELi1ELb0EN4cute5tupleIJNS5_1CILi128EEENS7_ILi48EEENS7_ILi256EEEEEELi256ENS_6half_tEfNS_4arch4Sm80ELb0ELb1ELb0ELb1ELb1ELb1ELb1ELb1EEENS1_21CollectiveEpilogueFwdINS6_IJS8_SA_S9_EEENS6_IJNS7_ILi1EEESI_SI_EEESC_SE_Li256ELb1ELb1ELb1ELb0EEENS1_36VarlenDynamicPersistentTileSchedulerILi128ELi48ELi256ELi256ELb1ELb1ELb0ELb1ELb0ELb1EEEEEEEEEvNT_6ParamsE,@"STO_CUDA_ENTRY STV_DEFAULT"
_ZN7cutlass13device_kernelIN5flash19enable_sm80_to_sm89INS1_16FlashAttnFwdSm80INS1_25CollectiveMainloopFwdSm80ILi8ELi1ELb0EN4cute5tupleIJNS5_1CILi128EEENS7_ILi48EEENS7_ILi256EEEEEELi256ENS_6half_tEfNS_4arch4Sm80ELb0ELb1ELb0ELb1ELb1ELb1ELb1ELb1EEENS1_21CollectiveEpilogueFwdINS6_IJS8_SA_S9_EEENS6_IJNS7_ILi1EEESI_SI_EEESC_SE_Li256ELb1ELb1ELb1ELb0EEENS1_36VarlenDynamicPersistentTileSchedulerILi128ELi48ELi256ELi256ELb1ELb1ELb0ELb1ELb0ELb1EEEEEEEEEvNT_6ParamsE:
[----:B------:R-:W-:Y:S01]  /*0000*/  LDC R1, c[0x0][0x37c] ;  /* 0x0000df00ff017b82 */ /* 0x000fe20000000800 */
[----:B------:R-:W-:Y:S05]  /*0010*/  EXIT ;  /* 0x000000000000794d */ /* 0x000fea0003800000 */
.L_x_14:
        /* <DEDUP_REMOVED lines=14> */
.L_x_32:


//--------------------- .text._ZN7cutlass13device_kernelIN5flash19enable_sm80_to_sm89INS1_16FlashAttnFwdSm80INS1_25CollectiveMainloopFwdSm80ILi8ELi1ELb0EN4cute5tupleIJNS5_1CILi128EEENS7_ILi96EEENS7_ILi256EEEEEELi256ENS_6half_tEfNS_4arch4Sm80ELb1ELb0ELb0ELb0ELb1ELb0ELb1ELb1EEENS1_21CollectiveEpilogueFwdINS6_IJS8_SA_S9_EEENS6_IJNS7_ILi1EEESI_SI_EEESC_SE_Li256ELb0ELb1ELb1ELb0EEENS1_30DynamicPersistentTileSchedulerILi256ELi256ELb1ELb1ELb0EEEEEEEEEvNT_6ParamsE --------------------------
	.section	.text._ZN7cutlass13device_kernelIN5flash19enable_sm80_to_sm89INS1_16FlashAttnFwdSm80INS1_25CollectiveMainloopFwdSm80ILi8ELi1ELb0EN4cute5tupleIJNS5_1CILi128EEENS7_ILi96EEENS7_ILi256EEEEEELi256ENS_6half_tEfNS_4arch4Sm80ELb1ELb0ELb0ELb0ELb1ELb0ELb1ELb1EEENS1_21CollectiveEpilogueFwdINS6_IJS8_SA_S9_EEENS6_IJNS7_ILi1EEESI_SI_EEESC_SE_Li256ELb0ELb1ELb1ELb0EEENS1_30DynamicPersistentTileSchedulerILi256ELi256ELb1ELb1ELb0EEEEEEEEEvNT_6ParamsE,"ax",@progbits
	.align	128
.text._ZN7cutlass13device_kernelIN5flash19enable_sm80_to_sm89INS1_16FlashAttnFwdSm80INS1_25CollectiveMainloopFwdSm80ILi8ELi1ELb0EN4cute5tupleIJNS5_1CILi128EEENS7_ILi96EEENS7_ILi256EEEEEELi256ENS_6half_tEfNS_4arch4Sm80ELb1ELb0ELb0ELb0ELb1ELb0ELb1ELb1EEENS1_21CollectiveEpilogueFwdINS6_IJS8_SA_S9_EEENS6_IJNS7_ILi1EEESI_SI_EEESC_SE_Li256ELb0ELb1ELb1ELb0EEENS1_30DynamicPersistentTileSchedulerILi256ELi256ELb1ELb1ELb0EEEEEEEEEvNT_6ParamsE:
        .type           _ZN7cutlass13device_kernelIN5flash19enable_sm80_to_sm89INS1_16FlashAttnFwdSm80INS1_25CollectiveMainloopFwdSm80ILi8ELi1ELb0EN4cute5tupleIJNS5_1CILi128EEENS7_ILi96EEENS7_ILi256EEEEEELi256ENS_6half_tEfNS_4arch4Sm80ELb1ELb0ELb0ELb0ELb1ELb0ELb1ELb1EEENS1_21CollectiveEpilogueFwdINS6_IJS8_SA_S9_EEENS6_IJNS7_ILi1EEESI_SI_EEESC_SE_Li256ELb0ELb1ELb1ELb0EEENS1_30DynamicPersistentTileSchedulerILi256ELi256ELb1ELb1ELb0EEEEEEEEEvNT_6ParamsE,@function
        .size           _ZN7cutlass13device_kernelIN5flash19enable_sm80_to_sm89INS1_16FlashAttnFwdSm80INS1_25CollectiveMainloopFwdSm80ILi8ELi1ELb0EN4cute5tupleIJNS5_1CILi128EEENS7_ILi96EEENS7_ILi256EEEEEELi256ENS_6half_tEfNS_4arch4Sm80ELb1ELb0ELb0ELb0ELb1ELb0ELb1ELb1EEENS1_21CollectiveEpilogueFwdINS6_IJS8_SA_S9_EEENS6_IJNS7_ILi1EEESI_SI_EEESC_SE_Li256ELb0ELb1ELb1ELb0EEENS1_30DynamicPersistentTileSchedulerILi256ELi256ELb1ELb1ELb0EEEEEEEEEvNT_6ParamsE,(.L_x_33 - _ZN7cutlass13device_kernelIN5flash19enable_sm80_to_sm89INS1_16FlashAttnFwdSm80INS1_25CollectiveMainloopFwdSm80ILi8ELi1ELb0EN4cute5tupleIJNS5_1CILi128EEENS7_ILi96EEENS7_ILi256EEEEEELi256ENS_6half_tEfNS_4arch4Sm80ELb1ELb0ELb0ELb0ELb1ELb0ELb1ELb1EEENS1_21CollectiveEpilogueFwdINS6_IJS8_SA_S9_EEENS6_IJNS7_ILi1EEESI_SI_EEESC_SE_Li256ELb0ELb1ELb1ELb0EEENS1_30DynamicPersistentTileSchedulerILi256ELi256ELb1ELb1ELb0EEEEEEEEEvNT_6ParamsE)
        .other          _ZN7cutlass13device_kernelIN5flash19enable_sm80_to_sm89INS1_16FlashAttnFwdSm80INS1_25CollectiveMainloopFwdSm80ILi8ELi1ELb0EN4cute5tupleIJNS5_1CILi128EEENS7_ILi96EEENS7_ILi256EEEEEELi256ENS_6half_tEfNS_4arch4Sm80ELb1ELb0ELb0ELb0ELb1ELb0ELb1ELb1EEENS1_21CollectiveEpilogueFwdINS6_IJS8_SA_S9_EEENS6_IJNS7_ILi1EEESI_SI_EEESC_SE_Li256ELb0ELb1ELb1ELb0EEENS1_30DynamicPersistentTileSchedulerILi256ELi256ELb1ELb1ELb0EEEEEEEEEvNT_6ParamsE,@"STO_CUDA_ENTRY STV_DEFAULT"
_ZN7cutlass13device_kernelIN5flash19enable_sm80_to_sm89INS1_16FlashAttnFwdSm80INS1_25CollectiveMainloopFwdSm80ILi8ELi1ELb0EN4cute5tupleIJNS5_1CILi128EEENS7_ILi96EEENS7_ILi256EEEEEELi256ENS_6half_tEfNS_4arch4Sm80ELb1ELb0ELb0ELb0ELb1ELb0ELb1ELb1EEENS1_21CollectiveEpilogueFwdINS6_IJS8_SA_S9_EEENS6_IJNS7_ILi1EEESI_SI_EEESC_SE_Li256ELb0ELb1ELb1ELb0EEENS1_30DynamicPersistentTileSchedulerILi256ELi256ELb1ELb1ELb0EEEEEEEEEvNT_6ParamsE:
[----:B------:R-:W-:Y:S01]  /*0000*/  LDC R1, c[0x0][0x37c] ;  /* 0x0000df00ff017b82 */ /* 0x000fe20000000800 */
[----:B------:R-:W-:Y:S05]  /*0010*/  EXIT ;  /* 0x000000000000794d */ /* 0x000fea0003800000 */
.L_x_15:
        /* <DEDUP_REMOVED lines=14> */
.L_x_33:


//--------------------- .text._ZN7cutlass13device_kernelIN5flash19enable_sm80_to_sm89INS1_16FlashAttnFwdSm80INS1_25CollectiveMainloopFwdSm80ILi8ELi1ELb0EN4cute5tupleIJNS5_1CILi128EEENS7_ILi64EEENS7_ILi256EEEEEELi256ENS_6half_tEfNS_4arch4Sm80ELb1ELb0ELb0ELb1ELb1ELb0ELb1ELb1EEENS1_21CollectiveEpilogueFwdINS6_IJS8_SA_S9_EEENS6_IJNS7_ILi1EEESI_SI_EEESC_SE_Li256ELb1ELb1ELb1ELb0EEENS1_36VarlenDynamicPersistentTileSchedulerILi128ELi64ELi256ELi256ELb1ELb1ELb0ELb1ELb1ELb1EEEEEEEEEvNT_6ParamsE --------------------------
	.section	.text._ZN7cutlass13device_kernelIN5flash19enable_sm80_to_sm89INS1_16FlashAttnFwdSm80INS1_25CollectiveMainloopFwdSm80ILi8ELi1ELb0EN4cute5tupleIJNS5_1CILi128EEENS7_ILi64EEENS7_ILi256EEEEEELi256ENS_6half_tEfNS_4arch4Sm80ELb1ELb0ELb0ELb1ELb1ELb0ELb1ELb1EEENS1_21CollectiveEpilogueFwdINS6_IJS8_SA_S9_EEENS6_IJNS7_ILi1EEESI_SI_EEESC_SE_Li256ELb1ELb1ELb1ELb0EEENS1_36VarlenDynamicPersistentTileSchedulerILi128ELi64ELi256ELi256ELb1ELb1ELb0ELb1ELb1ELb1EEEEEEEEEvNT_6ParamsE,"ax",@progbits
	.align	128
.text._ZN7cutlass13device_kernelIN5flash19enable_sm80_to_sm89INS1_16FlashAttnFwdSm80INS1_25CollectiveMainloopFwdSm80ILi8ELi1ELb0EN4cute5tupleIJNS5_1CILi128EEENS7_ILi64EEENS7_ILi256EEEEEELi256ENS_6half_tEfNS_4arch4Sm80ELb1ELb0ELb0ELb1ELb1ELb0ELb1ELb1EEENS1_21CollectiveEpilogueFwdINS6_IJS8_SA_S9_EEENS6_IJNS7_ILi1EEESI_SI_EEESC_SE_Li256ELb1ELb1ELb1ELb0EEENS1_36VarlenDynamicPersistentTileSchedulerILi128ELi64ELi256ELi256ELb1ELb1ELb0ELb1ELb1ELb1EEEEEEEEEvNT_6ParamsE:
        .type           _ZN7cutlass13device_kernelIN5flash19enable_sm80_to_sm89INS1_16FlashAttnFwdSm80INS1_25CollectiveMainloopFwdSm80ILi8ELi1ELb0EN4cute5tupleIJNS5_1CILi128EEENS7_ILi64EEENS7_ILi256EEEEEELi256ENS_6half_tEfNS_4arch4Sm80ELb1ELb0ELb0ELb1ELb1ELb0ELb1ELb1EEENS1_21CollectiveEpilogueFwdINS6_IJS8_SA_S9_EEENS6_IJNS7_ILi1EEESI_SI_EEESC_SE_Li256ELb1ELb1ELb1ELb0EEENS1_36VarlenDynamicPersistentTileSchedulerILi128ELi64ELi256ELi256ELb1ELb1ELb0ELb1ELb1ELb1EEEEEEEEEvNT_6ParamsE,@function
        .size           _ZN7cutlass13device_kernelIN5flash19enable_sm80_to_sm89INS1_16FlashAttnFwdSm80INS1_25CollectiveMainloopFwdSm80ILi8ELi1ELb0EN4cute5tupleIJNS5_1CILi128EEENS7_ILi64EEENS7_ILi256EEEEEELi256ENS_6half_tEfNS_4arch4Sm80ELb1ELb0ELb0ELb1ELb1ELb0ELb1ELb1EEENS1_21CollectiveEpilogueFwdINS6_IJS8_SA_S9_EEENS6_IJNS7_ILi1EEESI_SI_EEESC_SE_Li256ELb1ELb1ELb1ELb0EEENS1_36VarlenDynamicPersistentTileSchedulerILi128ELi64ELi256ELi256ELb1ELb1ELb0ELb1ELb1ELb1EEEEEEEEEvNT_6ParamsE,(.L_x_34 - _ZN7cutlass13device_kernelIN5flash19enable_sm80_to_sm89INS1_16FlashAttnFwdSm80INS1_25CollectiveMainloopFwdSm80ILi8ELi1ELb0EN4cute5tupleIJNS5_1CILi128EEENS7_ILi64EEENS7_ILi256EEEEEELi256ENS_6half_tEfNS_4arch4Sm80ELb1ELb0ELb0ELb1ELb1ELb0ELb1ELb1EEENS1_21CollectiveEpilogueFwdINS6_IJS8_SA_S9_EEENS6_IJNS7_ILi1EEESI_SI_EEESC_SE_Li256ELb1ELb1ELb1ELb0EEENS1_36VarlenDynamicPersistentTileSchedulerILi128ELi64ELi256ELi256ELb1ELb1ELb0ELb1ELb1ELb1EEEEEEEEEvNT_6ParamsE)
        .other          _ZN7cutlass13device_kernelIN5flash19enable_sm80_to_sm89INS1_16FlashAttnFwdSm80INS1_25CollectiveMainloopFwdSm80ILi8ELi1ELb0EN4cute5tupleIJNS5_1CILi128EEENS7_ILi64EEENS7_ILi256EEEEEELi256ENS_6half_tEfNS_4arch4Sm80ELb1ELb0ELb0ELb1ELb1ELb0ELb1ELb1EEENS1_21CollectiveEpilogueFwdINS6_IJS8_SA_S9_EEENS6_IJNS7_ILi1EEESI_SI_EEESC_SE_Li256ELb1ELb1ELb1ELb0EEENS1_36VarlenDynamicPersistentTileSchedulerILi128ELi64ELi256ELi256ELb1ELb1ELb0ELb1ELb1ELb1EEEEEEEEEvNT_6ParamsE,@"STO_CUDA_ENTRY STV_DEFAULT"
_ZN7cutlass13device_kernelIN5flash19enable_sm80_to_sm89INS1_16FlashAttnFwdSm80INS1_25CollectiveMainloopFwdSm80ILi8ELi1ELb0EN4cute5tupleIJNS5_1CILi128EEENS7_ILi64EEENS7_ILi256EEEEEELi256ENS_6half_tEfNS_4arch4Sm80ELb1ELb0ELb0ELb1ELb1ELb0ELb1ELb1EEENS1_21CollectiveEpilogueFwdINS6_IJS8_SA_S9_EEENS6_IJNS7_ILi1EEESI_SI_EEESC_SE_Li256ELb1ELb1ELb1ELb0EEENS1_36VarlenDynamicPersistentTileSchedulerILi128ELi64ELi256ELi256ELb1ELb1ELb0ELb1ELb1ELb1EEEEEEEEEvNT_6ParamsE:
[----:B------:R-:W-:Y:S01]  /*0000*/  LDC R1, c[0x0][0x37c] ;  /* 0x0000df00ff017b82 */ /* 0x000fe20000000800 */
[----:B------:R-:W-:Y:S05]  /*0010*/  EXIT ;  /* 0x000000000000794d */ /* 0x000fea0003800000 */
.L_x_16:
        /* <DEDUP_REMOVED lines=14> */
.L_x_34:


//--------------------- .text._ZN7cutlass13device_kernelIN5flash19enable_sm80_to_sm89INS1_16FlashAttnFwdSm80INS1_25CollectiveMainloopFwdSm80ILi8ELi1ELb0EN4cute5tupleIJNS5_1CILi128EEENS7_ILi48EEENS7_ILi256EEEEEELi256ENS_6half_tEfNS_4arch4Sm80ELb1ELb0ELb0ELb1ELb1ELb1ELb1ELb1EEENS1_21CollectiveEpilogueFwdINS6_IJS8_SA_S9_EEENS6_IJNS7_ILi1EEESI_SI_EEESC_SE_Li256ELb1ELb1ELb1ELb0EEENS1_36VarlenDynamicPersistentTileSchedulerILi128ELi48ELi256ELi256ELb1ELb1ELb0ELb1ELb1ELb1EEEEEEEEEvNT_6ParamsE --------------------------
	.section	.text._ZN7cutlass13device_kernelIN5flash19enable_sm80_to_sm89INS1_16FlashAttnFwdSm80INS1_25CollectiveMainloopFwdSm80ILi8ELi1ELb0EN4cute5tupleIJNS5_1CILi128EEENS7_ILi48EEENS7_ILi256EEEEEELi256ENS_6half_tEfNS_4arch4Sm80ELb1ELb0ELb0ELb1ELb1ELb1ELb1ELb1EEENS1_21CollectiveEpilogueFwdINS6_IJS8_SA_S9_EEENS6_IJNS7_ILi1EEESI_SI_EEESC_SE_Li256ELb1ELb1ELb1ELb0EEENS1_36VarlenDynamicPersistentTileSchedulerILi128ELi48ELi256ELi256ELb1ELb1ELb0ELb1ELb1ELb1EEEEEEEEEvNT_6ParamsE,"ax",@progbits
	.align	128
.text._ZN7cutlass13device_kernelIN5flash19enable_sm80_to_sm89INS1_16FlashAttnFwdSm80INS1_25CollectiveMainloopFwdSm80ILi8ELi1ELb0EN4cute5tupleIJNS5_1CILi128EEENS7_ILi48EEENS7_ILi256EEEEEELi256ENS_6half_tEfNS_4arch4Sm80ELb1ELb0ELb0ELb1ELb1ELb1ELb1ELb1EEENS1_21CollectiveEpilogueFwdINS6_IJS8_SA_S9_EEENS6_IJNS7_ILi1EEESI_SI_EEESC_SE_Li256ELb1ELb1ELb1ELb0EEENS1_36VarlenDynamicPersistentTileSchedulerILi128ELi48ELi256ELi256ELb1ELb1ELb0ELb1ELb1ELb1EEEEEEEEEvNT_6ParamsE:
        .type           _ZN7cutlass13device_kernelIN5flash19enable_sm80_to_sm89INS1_16FlashAttnFwdSm80INS1_25CollectiveMainloopFwdSm80ILi8ELi1ELb0EN4cute5tupleIJNS5_1CILi128EEENS7_ILi48EEENS7_ILi256EEEEEELi256ENS_6half_tEfNS_4arch4Sm80ELb1ELb0ELb0ELb1ELb1ELb1ELb1ELb1EEENS1_21CollectiveEpilogueFwdINS6_IJS8_SA_S9_EEENS6_IJNS7_ILi1EEESI_SI_EEESC_SE_Li256ELb1ELb1ELb1ELb0EEENS1_36VarlenDynamicPersistentTileSchedulerILi128ELi48ELi256ELi256ELb1ELb1ELb0ELb1ELb1ELb1EEEEEEEEEvNT_6ParamsE,@function
        .size           _ZN7cutlass13device_kernelIN5flash19enable_sm80_to_sm89INS1_16FlashAttnFwdSm80INS1_25CollectiveMainloopFwdSm80ILi8ELi1ELb0EN4cute5tupleIJNS5_1CILi128EEENS7_ILi48EEENS7_ILi256EEEEEELi256ENS_6half_tEfNS_4arch4Sm80ELb1ELb0ELb0ELb1ELb1ELb1ELb1ELb1EEENS1_21CollectiveEpilogueFwdINS6_IJS8_SA_S9_EEENS6_IJNS7_ILi1EEESI_SI_EEESC_SE_Li256ELb1ELb1ELb1ELb0EEENS1_36VarlenDynamicPersistentTileSchedulerILi128ELi48ELi256ELi256ELb1ELb1ELb0ELb1ELb1ELb1EEEEEEEEEvNT_6ParamsE,(.L_x_35 - _ZN7cutlass13device_kernelIN5flash19enable_sm80_to_sm89INS1_16FlashAttnFwdSm80INS1_25CollectiveMainloopFwdSm80ILi8ELi1ELb0EN4cute5tupleIJNS5_1CILi128EEENS7_ILi48EEENS7_ILi256EEEEEELi256ENS_6half_tEfNS_4arch4Sm80ELb1ELb0ELb0ELb1ELb1ELb1ELb1ELb1EEENS1_21CollectiveEpilogueFwdINS6_IJS8_SA_S9_EEENS6_IJNS7_ILi1EEESI_SI_EEESC_SE_Li256ELb1ELb1ELb1ELb0EEENS1_36VarlenDynamicPersistentTileSchedulerILi128ELi48ELi256ELi256ELb1ELb1ELb0ELb1ELb1ELb1EEEEEEEEEvNT_6ParamsE)
        .other          _ZN7cutlass13device_kernelIN5flash19enable_sm80_to_sm89INS1_16FlashAttnFwdSm80INS1_25CollectiveMainloopFwdSm80ILi8ELi1ELb0EN4cute5tupleIJNS5_1CILi128EEENS7_ILi48EEENS7_ILi256EEEEEELi256ENS_6half_tEfNS_4arch4Sm80ELb1ELb0ELb0ELb1ELb1ELb1ELb1ELb1EEENS1_21CollectiveEpilogueFwdINS6_IJS8_SA_S9_EEENS6_IJNS7_ILi1EEESI_SI_EEESC_SE_Li256ELb1ELb1ELb1ELb0EEENS1_36VarlenDynamicPersistentTileSchedulerILi128ELi48ELi256ELi256ELb1ELb1ELb0ELb1ELb1ELb1EEEEEEEEEvNT_6ParamsE,@"STO_CUDA_ENTRY STV_DEFAULT"
_ZN7cutlass13device_kernelIN5flash19enable_sm80_to_sm89INS1_16FlashAttnFwdSm80INS1_25CollectiveMainloopFwdSm80ILi8ELi1ELb0EN4cute5tupleIJNS5_1CILi128EEENS7_ILi48EEENS7_ILi256EEEEEELi256ENS_6half_tEfNS_4arch4Sm80ELb1ELb0ELb0ELb1ELb1ELb1ELb1ELb1EEENS1_21CollectiveEpilogueFwdINS6_IJS8_SA_S9_EEENS6_IJNS7_ILi1EEESI_SI_EEESC_SE_Li256ELb1ELb1ELb1ELb0EEENS1_36VarlenDynamicPersistentTileSchedulerILi128ELi48ELi256ELi256ELb1ELb1ELb0ELb1ELb1ELb1EEEEEEEEEvNT_6ParamsE:
[----:B------:R-:W-:Y:S01]  /*0000*/  LDC R1, c[0x0][0x37c] ;  /* 0x0000df00ff017b82 */ /* 0x000fe20000000800 */
[----:B------:R-:W-:Y:S05]  /*0010*/  EXIT ;  /* 0x000000000000794d */ /* 0x000fea0003800000 */
.L_x_17:
        /* <DEDUP_REMOVED lines=14> */
.L_x_35:


//--------------------- .nv.shared.reserved.0     --------------------------
	.section	.nv.shared.reserved.0,"aw",@nobits
	.weak		__nv_reservedSMEM_offset_0_alias
	.size		__nv_reservedSMEM_offset_0_alias, 0, 64
	.other		__nv_reservedSMEM_offset_0_alias,@"STO_CUDA_RESERVED_SHARED STV_DEFAULT"
__nv_reservedSMEM_offset_0_alias:
	.zero		0
	.zero		64


//--------------------- .nv.global                --------------------------
	.section	.nv.global,"aw",@nobits
.nv.global:
	.type		_ZN78_INTERNAL_7e3e92b3_42_flash_fwd_hdim256_fp16_paged_split_sm80_cu_e763cb1e_31124cute1_E,@object
	.size		_ZN78_INTERNAL_7e3e92b3_42_flash_fwd_hdim256_fp16_paged_split_sm80_cu_e763cb1e_31124cute1_E,(_ZN78_INTERNAL_7e3e92b3_42_flash_fwd_hdim256_fp16_paged_split_sm80_cu_e763cb1e_31124cuda3std3__45__cpo6cbeginE - _ZN78_INTERNAL_7e3e92b3_42_flash_fwd_hdim256_fp16_paged_split_sm80_cu_e763cb1e_31124cute1_E)
_ZN78_INTERNAL_7e3e92b3_42_flash_fwd_hdim256_fp16_paged_split_sm80_cu_e763cb1e_31124cute1_E:
	.zero		1
	.type		_ZN78_INTERNAL_7e3e92b3_42_flash_fwd_hdim256_fp16_paged_split_sm80_cu_e763cb1e_31124cuda3std3__45__cpo6cbeginE,@object
	.size		_ZN78_INTERNAL_7e3e92b3_42_flash_fwd_hdim256_fp16_paged_split_sm80_cu_e763cb1e_31124cuda3std3__45__cpo6cbeginE,(_ZN78_INTERNAL_7e3e92b3_42_flash_fwd_hdim256_fp16_paged_split_sm80_cu_e763cb1e_31124cuda3std3__48in_placeE - _ZN78_INTERNAL_7e3e92b3_42_flash_fwd_hdim256_fp16_paged_split_sm80_cu_e763cb1e_31124cuda3std3__45__cpo6cbeginE)
_ZN78_INTERNAL_7e3e92b3_42_flash_fwd_hdim256_fp16_paged_split_sm80_cu_e763cb1e_31124cuda3std3__45__cpo6cbeginE:
	.zero		1
	.type		_ZN78_INTERNAL_7e3e92b3_42_flash_fwd_hdim256_fp16_paged_split_sm80_cu_e763cb1e_31124cuda3std3__48in_placeE,@object
	.size		_ZN78_INTERNAL_7e3e92b3_42_flash_fwd_hdim256_fp16_paged_split_sm80_cu_e763cb1e_31124cuda3std3__48in_placeE,(_ZN78_INTERNAL_7e3e92b3_42_flash_fwd_hdim256_fp16_paged_split_sm80_cu_e763cb1e_31124cuda3std6ranges3__45__cpo9iter_moveE - _ZN78_INTERNAL_7e3e92b3_42_flash_fwd_hdim256_fp16_paged_split_sm80_cu_e763cb1e_31124cuda3std3__48in_placeE)
_ZN78_INTERNAL_7e3e92b3_42_flash_fwd_hdim256_fp16_paged_split_sm80_cu_e763cb1e_31124cuda3std3__48in_placeE:
	.zero		1
	.type		_ZN78_INTERNAL_7e3e92b3_42_flash_fwd_hdim256_fp16_paged_split_sm80_cu_e763cb1e_31124cuda3std6ranges3__45__cpo9iter_moveE,@object
	.size		_ZN78_INTERNAL_7e3e92b3_42_flash_fwd_hdim256_fp16_paged_split_sm80_cu_e763cb1e_31124cuda3std6ranges3__45__cpo9iter_moveE,(_ZN78_INTERNAL_7e3e92b3_42_flash_fwd_hdim256_fp16_paged_split_sm80_cu_e763cb1e_31124cuda3std3__45__cpo5beginE - _ZN78_INTERNAL_7e3e92b3_42_flash_fwd_hdim256_fp16_paged_split_sm80_cu_e763cb1e_31124cuda3std6ranges3__45__cpo9iter_moveE)
_ZN78_INTERNAL_7e3e92b3_42_flash_fwd_hdim256_fp16_paged_split_sm80_cu_e763cb1e_31124cuda3std6ranges3__45__cpo9iter_moveE:
	.zero		1
	.type		_ZN78_INTERNAL_7e3e92b3_42_flash_fwd_hdim256_fp16_paged_split_sm80_cu_e763cb1e_31124cuda3std3__45__cpo5beginE,@object
	.size		_ZN78_INTERNAL_7e3e92b3_42_flash_fwd_hdim256_fp16_paged_split_sm80_cu_e763cb1e_31124cuda3std3__45__cpo5beginE,(_ZN78_INTERNAL_7e3e92b3_42_flash_fwd_hdim256_fp16_paged_split_sm80_cu_e763cb1e_31124cuda3std3__480_GLOBAL__N__7e3e92b3_42_flash_fwd_hdim256_fp16_paged_split_sm80_cu_e763cb1e_31126ignoreE - _ZN78_INTERNAL_7e3e92b3_42_flash_fwd_hdim256_fp16_paged_split_sm80_cu_e763cb1e_31124cuda3std3__45__cpo5beginE)
_ZN78_INTERNAL_7e3e92b3_42_flash_fwd_hdim256_fp16_paged_split_sm80_cu_e763cb1e_31124cuda3std3__45__cpo5beginE:
	.zero		1
	.type		_ZN78_INTERNAL_7e3e92b3_42_flash_fwd_hdim256_fp16_paged_split_sm80_cu_e763cb1e_31124cuda3std3__480_GLOBAL__N__7e3e92b3_42_flash_fwd_hdim256_fp16_paged_split_sm80_cu_e763cb1e_31126ignoreE,@object
	.size		_ZN78_INTERNAL_7e3e92b3_42_flash_fwd_hdim256_fp16_paged_split_sm80_cu_e763cb1e_31124cuda3std3__480_GLOBAL__N__7e3e92b3_42_flash_fwd_hdim256_fp16_paged_split_sm80_cu_e763cb1e_31126ignoreE,(_ZN78_INTERNAL_7e3e92b3_42_flash_fwd_hdim256_fp16_paged_split_sm80_cu_e763cb1e_31124cute7productE - _ZN78_INTERNAL_7e3e92b3_42_flash_fwd_hdim256_fp16_paged_split_sm80_cu_e763cb1e_31124cuda3std3__480_GLOBAL__N__7e3e92b3_42_flash_fwd_hdim256_fp16_paged_split_sm80_cu_e763cb1e_31126ignoreE)
_ZN78_INTERNAL_7e3e92b3_42_flash_fwd_hdim256_fp16_paged_split_sm80_cu_e763cb1e_31124cuda3std3__480_GLOBAL__N__7e3e92b3_42_flash_fwd_hdim256_fp16_paged_split_sm80_cu_e763cb1e_31126ignoreE:
	.zero		1
	.type		_ZN78_INTERNAL_7e3e92b3_42_flash_fwd_hdim256_fp16_paged_split_sm80_cu_e763cb1e_31124cute7productE,@object
	.size		_ZN78_INTERNAL_7e3e92b3_42_flash_fwd_hdim256_fp16_paged_split_sm80_cu_e763cb1e_31124cute7productE,(_ZN78_INTERNAL_7e3e92b3_42_flash_fwd_hdim256_fp16_paged_split_sm80_cu_e763cb1e_31124cuda3std3__45__cpo3endE - _ZN78_INTERNAL_7e3e92b3_42_flash_fwd_hdim256_fp16_paged_split_sm80_cu_e763cb1e_31124cute7productE)
_ZN78_INTERNAL_7e3e92b3_42_flash_fwd_hdim256_fp16_paged_split_sm80_cu_e763cb1e_31124cute7productE:
	.zero		1
	.type		_ZN78_INTERNAL_7e3e92b3_42_flash_fwd_hdim256_fp16_paged_split_sm80_cu_e763cb1e_31124cuda3std3__45__cpo3endE,@object
	.size		_ZN78_INTERNAL_7e3e92b3_42_flash_fwd_hdim256_fp16_paged_split_sm80_cu_e763cb1e_31124cuda3std3__45__cpo3endE,(_ZN78_INTERNAL_7e3e92b3_42_flash_fwd_hdim256_fp16_paged_split_sm80_cu_e763cb1e_31124cuda3std3__419piecewise_constructE - _ZN78_INTERNAL_7e3e92b3_42_flash_fwd_hdim256_fp16_paged_split_sm80_cu_e763cb1e_31124cuda3std3__45__cpo3endE)
_ZN78_INTERNAL_7e3e92b3_42_flash_fwd_hdim256_fp16_paged_split_sm80_cu_e763cb1e_31124cuda3std3__45__cpo3endE:
	.zero		1
	.type		_ZN78_INTERNAL_7e3e92b3_42_flash_fwd_hdim256_fp16_paged_split_sm80_cu_e763cb1e_31124cuda3std3__419piecewise_constructE,@object
	.size		_ZN78_INTERNAL_7e3e92b3_42_flash_fwd_hdim256_fp16_paged_split_sm80_cu_e763cb1e_31124cuda3std3__419piecewise_constructE,(_ZN78_INTERNAL_7e3e92b3_42_flash_fwd_hdim256_fp16_paged_split_sm80_cu_e763cb1e_31124cuda3std3__45__cpo4cendE - _ZN78_INTERNAL_7e3e92b3_42_flash_fwd_hdim256_fp16_paged_split_sm80_cu_e763cb1e_31124cuda3std3__419piecewise_constructE)
_ZN78_INTERNAL_7e3e92b3_42_flash_fwd_hdim256_fp16_paged_split_sm80_cu_e763cb1e_31124cuda3std3__419piecewise_constructE:
	.zero		1
	.type		_ZN78_INTERNAL_7e3e92b3_42_flash_fwd_hdim256_fp16_paged_split_sm80_cu_e763cb1e_31124cuda3std3__45__cpo4cendE,@object
	.size		_ZN78_INTERNAL_7e3e92b3_42_flash_fwd_hdim256_fp16_paged_split_sm80_cu_e763cb1e_31124cuda3std3__45__cpo4cendE,(_ZN78_INTERNAL_7e3e92b3_42_flash_fwd_hdim256_fp16_paged_split_sm80_cu_e763cb1e_31124cuda3std6ranges3__45__cpo4swapE - _ZN78_INTERNAL_7e3e92b3_42_flash_fwd_hdim256_fp16_paged_split_sm80_cu_e763cb1e_31124cuda3std3__45__cpo4cendE)
_ZN78_INTERNAL_7e3e92b3_42_flash_fwd_hdim256_fp16_paged_split_sm80_cu_e763cb1e_31124cuda3std3__45__cpo4cendE:
	.zero		1
	.type		_ZN78_INTERNAL_7e3e92b3_42_flash_fwd_hdim256_fp16_paged_split_sm80_cu_e763cb1e_31124cuda3std6ranges3__45__cpo4swapE,@object
	.size		_ZN78_INTERNAL_7e3e92b3_42_flash_fwd_hdim256_fp16_paged_split_sm80_cu_e763cb1e_31124cuda3std6ranges3__45__cpo4swapE,(.L_7 - _ZN78_INTERNAL_7e3e92b3_42_flash_fwd_hdim256_fp16_paged_split_sm80_cu_e763cb1e_31124cuda3std6ranges3__45__cpo4swapE)
_ZN78_INTERNAL_7e3e92b3_42_flash_fwd_hdim256_fp16_paged_split_sm80_cu_e763cb1e_31124cuda3std6ranges3__45__cpo4swapE:
	.zero		1
.L_7:


//--------------------- .nv.constant0._ZN7cutlass13device_kernelIN5flash19enable_sm80_to_sm89INS1_16FlashAttnFwdSm80INS1_25CollectiveMainloopFwdSm80ILi8ELi1ELb1EN4cute5tupleIJNS5_1CILi128EEENS7_ILi64EEENS7_ILi256EEEEEELi256ENS_6half_tEfNS_4arch4Sm80ELb0ELb0ELb0ELb0ELb1ELb0ELb1ELb1EEENS1_21CollectiveEpilogueFwdINS6_IJS8_SA_S9_EEENS6_IJNS7_ILi1EEESI_SI_EEESC_SE_Li256ELb0ELb1ELb1ELb0EEENS1_19SingleTileSchedulerILb0ELb1ELb1ELi128EEEEEEEEEvNT_6ParamsE --------------------------
	.section	.nv.constant0._ZN7cutlass13device_kernelIN5flash19enable_sm80_to_sm89INS1_16FlashAttnFwdSm80INS1_25CollectiveMainloopFwdSm80ILi8ELi1ELb1EN4cute5tupleIJNS5_1CILi128EEENS7_ILi64EEENS7_ILi256EEEEEELi256ENS_6half_tEfNS_4arch4Sm80ELb0ELb0ELb0ELb0ELb1ELb0ELb1ELb1EEENS1_21CollectiveEpilogueFwdINS6_IJS8_SA_S9_EEENS6_IJNS7_ILi1EEESI_SI_EEESC_SE_Li256ELb0ELb1ELb1ELb0EEENS1_19SingleTileSchedulerILb0ELb1ELb1ELi128EEEEEEEEEvNT_6ParamsE,"a",@progbits
	.sectionflags	@""
	.align	4
.nv.constant0._ZN7cutlass13device_kernelIN5flash19enable_sm80_to_sm89INS1_16FlashAttnFwdSm80INS1_25CollectiveMainloopFwdSm80ILi8ELi1ELb1EN4cute5tupleIJNS5_1CILi128EEENS7_ILi64EEENS7_ILi256EEEEEELi256ENS_6half_tEfNS_4arch4Sm80ELb0ELb0ELb0ELb0ELb1ELb0ELb1ELb1EEENS1_21CollectiveEpilogueFwdINS6_IJS8_SA_S9_EEENS6_IJNS7_ILi1EEESI_SI_EEESC_SE_Li256ELb0ELb1ELb1ELb0EEENS1_19SingleTileSchedulerILb0ELb1ELb1ELi128EEEEEEEEEvNT_6ParamsE:
	.zero		1944


//--------------------- .nv.constant0._ZN7cutlass13device_kernelIN5flash19enable_sm80_to_sm89INS1_16FlashAttnFwdSm80INS1_25CollectiveMainloopFwdSm80ILi8ELi1ELb1EN4cute5tupleIJNS5_1CILi128EEENS7_ILi48EEENS7_ILi256EEEEEELi256ENS_6half_tEfNS_4arch4Sm80ELb0ELb0ELb0ELb1ELb1ELb0ELb1ELb1EEENS1_21CollectiveEpilogueFwdINS6_IJS8_SA_S9_EEENS6_IJNS7_ILi1EEESI_SI_EEESC_SE_Li256ELb1ELb1ELb1ELb0EEENS1_36VarlenDynamicPersistentTileSchedulerILi128ELi48ELi256ELi256ELb1ELb1ELb0ELb0ELb1ELb1EEEEEEEEEvNT_6ParamsE --------------------------
	.section	.nv.constant0._ZN7cutlass13device_kernelIN5flash19enable_sm80_to_sm89INS1_16FlashAttnFwdSm80INS1_25CollectiveMainloopFwdSm80ILi8ELi1ELb1EN4cute5tupleIJNS5_1CILi128EEENS7_ILi48EEENS7_ILi256EEEEEELi256ENS_6half_tEfNS_4arch4Sm80ELb0ELb0ELb0ELb1ELb1ELb0ELb1ELb1EEENS1_21CollectiveEpilogueFwdINS6_IJS8_SA_S9_EEENS6_IJNS7_ILi1EEESI_SI_EEESC_SE_Li256ELb1ELb1ELb1ELb0EEENS1_36VarlenDynamicPersistentTileSchedulerILi128ELi48ELi256ELi256ELb1ELb1ELb0ELb0ELb1ELb1EEEEEEEEEvNT_6ParamsE,"a",@progbits
	.sectionflags	@""
	.align	4
.nv.constant0._ZN7cutlass13device_kernelIN5flash19enable_sm80_to_sm89INS1_16FlashAttnFwdSm80INS1_25CollectiveMainloopFwdSm80ILi8ELi1ELb1EN4cute5tupleIJNS5_1CILi128EEENS7_ILi48EEENS7_ILi256EEEEEELi256ENS_6half_tEfNS_4arch4Sm80ELb0ELb0ELb0ELb1ELb1ELb0ELb1ELb1EEENS1_21CollectiveEpilogueFwdINS6_IJS8_SA_S9_EEENS6_IJNS7_ILi1EEESI_SI_EEESC_SE_Li256ELb1ELb1ELb1ELb0EEENS1_36VarlenDynamicPersistentTileSchedulerILi128ELi48ELi256ELi256ELb1ELb1ELb0ELb0ELb1ELb1EEEEEEEEEvNT_6ParamsE:
	.zero		1976


//--------------------- .nv.constant0._ZN7cutlass13device_kernelIN5flash19enable_sm80_to_sm89INS1_16FlashAttnFwdSm80INS1_25CollectiveMainloopFwdSm80ILi8ELi1ELb0EN4cute5tupleIJNS5_1CILi128EEENS7_ILi32EEENS7_ILi256EEEEEELi256ENS_6half_tEfNS_4arch4Sm80ELb0ELb0ELb0ELb1ELb1ELb1ELb1ELb1EEENS1_21CollectiveEpilogueFwdINS6_IJS8_SA_S9_EEENS6_IJNS7_ILi1EEESI_SI_EEESC_SE_Li256ELb1ELb1ELb1ELb0EEENS1_36VarlenDynamicPersistentTileSchedulerILi128ELi32ELi256ELi256ELb1ELb1ELb0ELb0ELb1ELb1EEEEEEEEEvNT_6ParamsE --------------------------
	.section	.nv.constant0._ZN7cutlass13device_kernelIN5flash19enable_sm80_to_sm89INS1_16FlashAttnFwdSm80INS1_25CollectiveMainloopFwdSm80ILi8ELi1ELb0EN4cute5tupleIJNS5_1CILi128EEENS7_ILi32EEENS7_ILi256EEEEEELi256ENS_6half_tEfNS_4arch4Sm80ELb0ELb0ELb0ELb1ELb1ELb1ELb1ELb1EEENS1_21CollectiveEpilogueFwdINS6_IJS8_SA_S9_EEENS6_IJNS7_ILi1EEESI_SI_EEESC_SE_Li256ELb1ELb1ELb1ELb0EEENS1_36VarlenDynamicPersistentTileSchedulerILi128ELi32ELi256ELi256ELb1ELb1ELb0ELb0ELb1ELb1EEEEEEEEEvNT_6ParamsE,"a",@progbits
	.sectionflags	@""
	.align	4
.nv.constant0._ZN7cutlass13device_kernelIN5flash19enable_sm80_to_sm89INS1_16FlashAttnFwdSm80INS1_25CollectiveMainloopFwdSm80ILi8ELi1ELb0EN4cute5tupleIJNS5_1CILi128EEENS7_ILi32EEENS7_ILi256EEEEEELi256ENS_6half_tEfNS_4arch4Sm80ELb0ELb0ELb0ELb1ELb1ELb1ELb1ELb1EEENS1_21CollectiveEpilogueFwdINS6_IJS8_SA_S9_EEENS6_IJNS7_ILi1EEESI_SI_EEESC_SE_Li256ELb1ELb1ELb1ELb0EEENS1_36VarlenDynamicPersistentTileSchedulerILi128ELi32ELi256ELi256ELb1ELb1ELb0ELb0ELb1ELb1EEEEEEEEEvNT_6ParamsE:
	.zero		1976


//--------------------- .nv.constant0._ZN7cutlass13device_kernelIN5flash19enable_sm80_to_sm89INS1_16FlashAttnFwdSm80INS1_25CollectiveMainloopFwdSm80ILi8ELi1ELb1EN4cute5tupleIJNS5_1CILi128EEENS7_ILi48EEENS7_ILi256EEEEEELi256ENS_6half_tEfNS_4arch4Sm80ELb0ELb1ELb0ELb0ELb1ELb0ELb1ELb1EEENS1_21CollectiveEpilogueFwdINS6_IJS8_SA_S9_EEENS6_IJNS7_ILi1EEESI_SI_EEESC_SE_Li256ELb0ELb1ELb1ELb0EEENS1_19SingleTileSchedulerILb0ELb1ELb1ELi128EEEEEEEEEvNT_6ParamsE --------------------------
	.section	.nv.constant0._ZN7cutlass13device_kernelIN5flash19enable_sm80_to_sm89INS1_16FlashAttnFwdSm80INS1_25CollectiveMainloopFwdSm80ILi8ELi1ELb1EN4cute5tupleIJNS5_1CILi128EEENS7_ILi48EEENS7_ILi256EEEEEELi256ENS_6half_tEfNS_4arch4Sm80ELb0ELb1ELb0ELb0ELb1ELb0ELb1ELb1EEENS1_21CollectiveEpilogueFwdINS6_IJS8_SA_S9_EEENS6_IJNS7_ILi1EEESI_SI_EEESC_SE_Li256ELb0ELb1ELb1ELb0EEENS1_19SingleTileSchedulerILb0ELb1ELb1ELi128EEEEEEEEEvNT_6ParamsE,"a",@progbits
	.sectionflags	@""
	.align	4
.nv.constant0._ZN7cutlass13device_kernelIN5flash19enable_sm80_to_sm89INS1_16FlashAttnFwdSm80INS1_25CollectiveMainloopFwdSm80ILi8ELi1ELb1EN4cute5tupleIJNS5_1CILi128EEENS7_ILi48EEENS7_ILi256EEEEEELi256ENS_6half_tEfNS_4arch4Sm80ELb0ELb1ELb0ELb0ELb1ELb0ELb1ELb1EEENS1_21CollectiveEpilogueFwdINS6_IJS8_SA_S9_EEENS6_IJNS7_ILi1EEESI_SI_EEESC_SE_Li256ELb0ELb1ELb1ELb0EEENS1_19SingleTileSchedulerILb0ELb1ELb1ELi128EEEEEEEEEvNT_6ParamsE:
	.zero		1944


//--------------------- .nv.constant0._ZN7cutlass13device_kernelIN5flash19enable_sm80_to_sm89INS1_16FlashAttnFwdSm80INS1_25CollectiveMainloopFwdSm80ILi8ELi1ELb1EN4cute5tupleIJNS5_1CILi128EEENS7_ILi48EEENS7_ILi256EEEEEELi256ENS_6half_tEfNS_4arch4Sm80ELb0ELb1ELb0ELb1ELb1ELb0ELb1ELb1EEENS1_21CollectiveEpilogueFwdINS6_IJS8_SA_S9_EEENS6_IJNS7_ILi1EEESI_SI_EEESC_SE_Li256ELb1ELb1ELb1ELb0EEENS1_36VarlenDynamicPersistentTileSchedulerILi128ELi48ELi256ELi256ELb1ELb1ELb0ELb1ELb0ELb1EEEEEEEEEvNT_6ParamsE --------------------------
	.section	.nv.constant0._ZN7cutlass13device_kernelIN5flash19enable_sm80_to_sm89INS1_16FlashAttnFwdSm80INS1_25CollectiveMainloopFwdSm80ILi8ELi1ELb1EN4cute5tupleIJNS5_1CILi128EEENS7_ILi48EEENS7_ILi256EEEEEELi256ENS_6half_tEfNS_4arch4Sm80ELb0ELb1ELb0ELb1ELb1ELb0ELb1ELb1EEENS1_21CollectiveEpilogueFwdINS6_IJS8_SA_S9_EEENS6_IJNS7_ILi1EEESI_SI_EEESC_SE_Li256ELb1ELb1ELb1ELb0EEENS1_36VarlenDynamicPersistentTileSchedulerILi128ELi48ELi256ELi256ELb1ELb1ELb0ELb1ELb0ELb1EEEEEEEEEvNT_6ParamsE,"a",@progbits
	.sectionflags	@""
	.align	4
.nv.constant0._ZN7cutlass13device_kernelIN5flash19enable_sm80_to_sm89INS1_16FlashAttnFwdSm80INS1_25CollectiveMainloopFwdSm80ILi8ELi1ELb1EN4cute5tupleIJNS5_1CILi128EEENS7_ILi48EEENS7_ILi256EEEEEELi256ENS_6half_tEfNS_4arch4Sm80ELb0ELb1ELb0ELb1ELb1ELb0ELb1ELb1EEENS1_21CollectiveEpilogueFwdINS6_IJS8_SA_S9_EEENS6_IJNS7_ILi1EEESI_SI_EEESC_SE_Li256ELb1ELb1ELb1ELb0EEENS1_36VarlenDynamicPersistentTileSchedulerILi128ELi48ELi256ELi256ELb1ELb1ELb0ELb1ELb0ELb1EEEEEEEEEvNT_6ParamsE:
	.zero		1976


//--------------------- .nv.constant0._ZN7cutlass13device_kernelIN5flash19enable_sm80_to_sm89INS1_16FlashAttnFwdSm80INS1_25CollectiveMainloopFwdSm80ILi8ELi1ELb0EN4cute5tupleIJNS5_1CILi128EEENS7_ILi32EEENS7_ILi256EEEEEELi256ENS_6half_tEfNS_4arch4Sm80ELb0ELb1ELb0ELb1ELb1ELb1ELb1ELb1EEENS1_21CollectiveEpilogueFwdINS6_IJS8_SA_S9_EEENS6_IJNS7_ILi1EEESI_SI_EEESC_SE_Li256ELb1ELb1ELb1ELb0EEENS1_36VarlenDynamicPersistentTileSchedulerILi128ELi32ELi256ELi256ELb1ELb1ELb0ELb1ELb0ELb1EEEEEEEEEvNT_6ParamsE --------------------------
	.section	.nv.constant0._ZN7cutlass13device_kernelIN5flash19enable_sm80_to_sm89INS1_16FlashAttnFwdSm80INS1_25CollectiveMainloopFwdSm80ILi8ELi1ELb0EN4cute5tupleIJNS5_1CILi128EEENS7_ILi32EEENS7_ILi256EEEEEELi256ENS_6half_tEfNS_4arch4Sm80ELb0ELb1ELb0ELb1ELb1ELb1ELb1ELb1EEENS1_21CollectiveEpilogueFwdINS6_IJS8_SA_S9_EEENS6_IJNS7_ILi1EEESI_SI_EEESC_SE_Li256ELb1ELb1ELb1ELb0EEENS1_36VarlenDynamicPersistentTileSchedulerILi128ELi32ELi256ELi256ELb1ELb1ELb0ELb1ELb0ELb1EEEEEEEEEvNT_6ParamsE,"a",@progbits
	.sectionflags	@""
	.align	4
.nv.constant0._ZN7cutlass13device_kernelIN5flash19enable_sm80_to_sm89INS1_16FlashAttnFwdSm80INS1_25CollectiveMainloopFwdSm80ILi8ELi1ELb0EN4cute5tupleIJNS5_1CILi128EEENS7_ILi32EEENS7_ILi256EEEEEELi256ENS_6half_tEfNS_4arch4Sm80ELb0ELb1ELb0ELb1ELb1ELb1ELb1ELb1EEENS1_21CollectiveEpilogueFwdINS6_IJS8_SA_S9_EEENS6_IJNS7_ILi1EEESI_SI_EEESC_SE_Li256ELb1ELb1ELb1ELb0EEENS1_36VarlenDynamicPersistentTileSchedulerILi128ELi32ELi256ELi256ELb1ELb1ELb0ELb1ELb0ELb1EEEEEEEEEvNT_6ParamsE:
	.zero		1976


//--------------------- .nv.constant0._ZN7cutlass13device_kernelIN5flash19enable_sm80_to_sm89INS1_16FlashAttnFwdSm80INS1_25CollectiveMainloopFwdSm80ILi8ELi1ELb1EN4cute5tupleIJNS5_1CILi128EEENS7_ILi64EEENS7_ILi256EEEEEELi256ENS_6half_tEfNS_4arch4Sm80ELb1ELb0ELb0ELb0ELb1ELb0ELb1ELb1EEENS1_21CollectiveEpilogueFwdINS6_IJS8_SA_S9_EEENS6_IJNS7_ILi1EEESI_SI_EEESC_SE_Li256ELb0ELb1ELb1ELb0EEENS1_30DynamicPersistentTileSchedulerILi256ELi256ELb1ELb1ELb0EEEEEEEEEvNT_6ParamsE --------------------------
	.section	.nv.constant0._ZN7cutlass13device_kernelIN5flash19enable_sm80_to_sm89INS1_16FlashAttnFwdSm80INS1_25CollectiveMainloopFwdSm80ILi8ELi1ELb1EN4cute5tupleIJNS5_1CILi128EEENS7_ILi64EEENS7_ILi256EEEEEELi256ENS_6half_tEfNS_4arch4Sm80ELb1ELb0ELb0ELb0ELb1ELb0ELb1ELb1EEENS1_21CollectiveEpilogueFwdINS6_IJS8_SA_S9_EEENS6_IJNS7_ILi1EEESI_SI_EEESC_SE_Li256ELb0ELb1ELb1ELb0EEENS1_30DynamicPersistentTileSchedulerILi256ELi256ELb1ELb1ELb0EEEEEEEEEvNT_6ParamsE,"a",@progbits
	.sectionflags	@""
	.align	4
.nv.constant0._ZN7cutlass13device_kernelIN5flash19enable_sm80_to_sm89INS1_16FlashAttnFwdSm80INS1_25CollectiveMainloopFwdSm80ILi8ELi1ELb1EN4cute5tupleIJNS5_1CILi128EEENS7_ILi64EEENS7_ILi256EEEEEELi256ENS_6half_tEfNS_4arch4Sm80ELb1ELb0ELb0ELb0ELb1ELb0ELb1ELb1EEENS1_21CollectiveEpilogueFwdINS6_IJS8_SA_S9_EEENS6_IJNS7_ILi1EEESI_SI_EEESC_SE_Li256ELb0ELb1ELb1ELb0EEENS1_30DynamicPersistentTileSchedulerILi256ELi256ELb1ELb1ELb0EEEEEEEEEvNT_6ParamsE:
	.zero		1960


//--------------------- .nv.constant0._ZN7cutlass13device_kernelIN5flash19enable_sm80_to_sm89INS1_16FlashAttnFwdSm80INS1_25CollectiveMainloopFwdSm80ILi8ELi1ELb1EN4cute5tupleIJNS5_1CILi128EEENS7_ILi48EEENS7_ILi256EEEEEELi256ENS_6half_tEfNS_4arch4Sm80ELb1ELb0ELb0ELb1ELb1ELb0ELb1ELb1EEENS1_21CollectiveEpilogueFwdINS6_IJS8_SA_S9_EEENS6_IJNS7_ILi1EEESI_SI_EEESC_SE_Li256ELb1ELb1ELb1ELb0EEENS1_36VarlenDynamicPersistentTileSchedulerILi128ELi48ELi256ELi256ELb1ELb1ELb0ELb1ELb1ELb1EEEEEEEEEvNT_6ParamsE --------------------------
	.section	.nv.constant0._ZN7cutlass13device_kernelIN5flash19enable_sm80_to_sm89INS1_16FlashAttnFwdSm80INS1_25CollectiveMainloopFwdSm80ILi8ELi1ELb1EN4cute5tupleIJNS5_1CILi128EEENS7_ILi48EEENS7_ILi256EEEEEELi256ENS_6half_tEfNS_4arch4Sm80ELb1ELb0ELb0ELb1ELb1ELb0ELb1ELb1EEENS1_21CollectiveEpilogueFwdINS6_IJS8_SA_S9_EEENS6_IJNS7_ILi1EEESI_SI_EEESC_SE_Li256ELb1ELb1ELb1ELb0EEENS1_36VarlenDynamicPersistentTileSchedulerILi128ELi48ELi256ELi256ELb1ELb1ELb0ELb1ELb1ELb1EEEEEEEEEvNT_6ParamsE,"a",@progbits
	.sectionflags	@""
	.align	4
.nv.constant0._ZN7cutlass13device_kernelIN5flash19enable_sm80_to_sm89INS1_16FlashAttnFwdSm80INS1_25CollectiveMainloopFwdSm80ILi8ELi1ELb1EN4cute5tupleIJNS5_1CILi128EEENS7_ILi48EEENS7_ILi256EEEEEELi256ENS_6half_tEfNS_4arch4Sm80ELb1ELb0ELb0ELb1ELb1ELb0ELb1ELb1EEENS1_21CollectiveEpilogueFwdINS6_IJS8_SA_S9_EEENS6_IJNS7_ILi1EEESI_SI_EEESC_SE_Li256ELb1ELb1ELb1ELb0EEENS1_36VarlenDynamicPersistentTileSchedulerILi128ELi48ELi256ELi256ELb1ELb1ELb0ELb1ELb1ELb1EEEEEEEEEvNT_6ParamsE:
	.zero		1976


//--------------------- .nv.constant0._ZN7cutlass13device_kernelIN5flash19enable_sm80_to_sm89INS1_16FlashAttnFwdSm80INS1_25CollectiveMainloopFwdSm80ILi8ELi1ELb0EN4cute5tupleIJNS5_1CILi128EEENS7_ILi32EEENS7_ILi256EEEEEELi256ENS_6half_tEfNS_4arch4Sm80ELb1ELb0ELb0ELb1ELb1ELb1ELb1ELb1EEENS1_21CollectiveEpilogueFwdINS6_IJS8_SA_S9_EEENS6_IJNS7_ILi1EEESI_SI_EEESC_SE_Li256ELb1ELb1ELb1ELb0EEENS1_36VarlenDynamicPersistentTileSchedulerILi128ELi32ELi256ELi256ELb1ELb1ELb0ELb1ELb1ELb1EEEEEEEEEvNT_6ParamsE --------------------------
	.section	.nv.constant0._ZN7cutlass13device_kernelIN5flash19enable_sm80_to_sm89INS1_16FlashAttnFwdSm80INS1_25CollectiveMainloopFwdSm80ILi8ELi1ELb0EN4cute5tupleIJNS5_1CILi128EEENS7_ILi32EEENS7_ILi256EEEEEELi256ENS_6half_tEfNS_4arch4Sm80ELb1ELb0ELb0ELb1ELb1ELb1ELb1ELb1EEENS1_21CollectiveEpilogueFwdINS6_IJS8_SA_S9_EEENS6_IJNS7_ILi1EEESI_SI_EEESC_SE_Li256ELb1ELb1ELb1ELb0EEENS1_36VarlenDynamicPersistentTileSchedulerILi128ELi32ELi256ELi256ELb1ELb1ELb0ELb1ELb1ELb1EEEEEEEEEvNT_6ParamsE,"a",@progbits
	.sectionflags	@""
	.align	4
.nv.constant0._ZN7cutlass13device_kernelIN5flash19enable_sm80_to_sm89INS1_16FlashAttnFwdSm80INS1_25CollectiveMainloopFwdSm80ILi8ELi1ELb0EN4cute5tupleIJNS5_1CILi128EEENS7_ILi32EEENS7_ILi256EEEEEELi256ENS_6half_tEfNS_4arch4Sm80ELb1ELb0ELb0ELb1ELb1ELb1ELb1ELb1EEENS1_21CollectiveEpilogueFwdINS6_IJS8_SA_S9_EEENS6_IJNS7_ILi1EEESI_SI_EEESC_SE_Li256ELb1ELb1ELb1ELb0EEENS1_36VarlenDynamicPersistentTileSchedulerILi128ELi32ELi256ELi256ELb1ELb1ELb0ELb1ELb1ELb1EEEEEEEEEvNT_6ParamsE:
	.zero		1976


//--------------------- .nv.constant0._ZN7cutlass13device_kernelIN5flash19enable_sm80_to_sm89INS1_16FlashAttnFwdSm80INS1_25CollectiveMainloopFwdSm80ILi8ELi1ELb0EN4cute5tupleIJNS5_1CILi128EEENS7_ILi96EEENS7_ILi256EEEEEELi256ENS_6half_tEfNS_4arch4Sm80ELb0ELb0ELb0ELb0ELb1ELb0ELb1ELb1EEENS1_21CollectiveEpilogueFwdINS6_IJS8_SA_S9_EEENS6_IJNS7_ILi1EEESI_SI_EEESC_SE_Li256ELb0ELb1ELb1ELb0EEENS1_19SingleTileSchedulerILb0ELb1ELb1ELi128EEEEEEEEEvNT_6ParamsE --------------------------
	.section	.nv.constant0._ZN7cutlass13device_kernelIN5flash19enable_sm80_to_sm89INS1_16FlashAttnFwdSm80INS1_25CollectiveMainloopFwdSm80ILi8ELi1ELb0EN4cute5tupleIJNS5_1CILi128EEENS7_ILi96EEENS7_ILi256EEEEEELi256ENS_6half_tEfNS_4arch4Sm80ELb0ELb0ELb0ELb0ELb1ELb0ELb1ELb1EEENS1_21CollectiveEpilogueFwdINS6_IJS8_SA_S9_EEENS6_IJNS7_ILi1EEESI_SI_EEESC_SE_Li256ELb0ELb1ELb1ELb0EEENS1_19SingleTileSchedulerILb0ELb1ELb1ELi128EEEEEEEEEvNT_6ParamsE,"a",@progbits
	.sectionflags	@""
	.align	4
.nv.constant0._ZN7cutlass13device_kernelIN5flash19enable_sm80_to_sm89INS1_16FlashAttnFwdSm80INS1_25CollectiveMainloopFwdSm80ILi8ELi1ELb0EN4cute5tupleIJNS5_1CILi128EEENS7_ILi96EEENS7_ILi256EEEEEELi256ENS_6half_tEfNS_4arch4Sm80ELb0ELb0ELb0ELb0ELb1ELb0ELb1ELb1EEENS1_21CollectiveEpilogueFwdINS6_IJS8_SA_S9_EEENS6_IJNS7_ILi1EEESI_SI_EEESC_SE_Li256ELb0ELb1ELb1ELb0EEENS1_19SingleTileSchedulerILb0ELb1ELb1ELi128EEEEEEEEEvNT_6ParamsE:
	.zero		1944


//--------------------- .nv.constant0._ZN7cutlass13device_kernelIN5flash19enable_sm80_to_sm89INS1_16FlashAttnFwdSm80INS1_25CollectiveMainloopFwdSm80ILi8ELi1ELb0EN4cute5tupleIJNS5_1CILi128EEENS7_ILi64EEENS7_ILi256EEEEEELi256ENS_6half_tEfNS_4arch4Sm80ELb0ELb0ELb0ELb1ELb1ELb0ELb1ELb1EEENS1_21CollectiveEpilogueFwdINS6_IJS8_SA_S9_EEENS6_IJNS7_ILi1EEESI_SI_EEESC_SE_Li256ELb1ELb1ELb1ELb0EEENS1_36VarlenDynamicPersistentTileSchedulerILi128ELi64ELi256ELi256ELb1ELb1ELb0ELb0ELb1ELb1EEEEEEEEEvNT_6ParamsE --------------------------
	.section	.nv.constant0._ZN7cutlass13device_kernelIN5flash19enable_sm80_to_sm89INS1_16FlashAttnFwdSm80INS1_25CollectiveMainloopFwdSm80ILi8ELi1ELb0EN4cute5tupleIJNS5_1CILi128EEENS7_ILi64EEENS7_ILi256EEEEEELi256ENS_6half_tEfNS_4arch4Sm80ELb0ELb0ELb0ELb1ELb1ELb0ELb1ELb1EEENS1_21CollectiveEpilogueFwdINS6_IJS8_SA_S9_EEENS6_IJNS7_ILi1EEESI_SI_EEESC_SE_Li256ELb1ELb1ELb1ELb0EEENS1_36VarlenDynamicPersistentTileSchedulerILi128ELi64ELi256ELi256ELb1ELb1ELb0ELb0ELb1ELb1EEEEEEEEEvNT_6ParamsE,"a",@progbits
	.sectionflags	@""
	.align	4
.nv.constant0._ZN7cutlass13device_kernelIN5flash19enable_sm80_to_sm89INS1_16FlashAttnFwdSm80INS1_25CollectiveMainloopFwdSm80ILi8ELi1ELb0EN4cute5tupleIJNS5_1CILi128EEENS7_ILi64EEENS7_ILi256EEEEEELi256ENS_6half_tEfNS_4arch4Sm80ELb0ELb0ELb0ELb1ELb1ELb0ELb1ELb1EEENS1_21CollectiveEpilogueFwdINS6_IJS8_SA_S9_EEENS6_IJNS7_ILi1EEESI_SI_EEESC_SE_Li256ELb1ELb1ELb1ELb0EEENS1_36VarlenDynamicPersistentTileSchedulerILi128ELi64ELi256ELi256ELb1ELb1ELb0ELb0ELb1ELb1EEEEEEEEEvNT_6ParamsE:
	.zero		1976


//--------------------- .nv.constant0._ZN7cutlass13device_kernelIN5flash19enable_sm80_to_sm89INS1_16FlashAttnFwdSm80INS1_25CollectiveMainloopFwdSm80ILi8ELi1ELb0EN4cute5tupleIJNS5_1CILi128EEENS7_ILi48EEENS7_ILi256EEEEEELi256ENS_6half_tEfNS_4arch4Sm80ELb0ELb0ELb0ELb1ELb1ELb1ELb1ELb1EEENS1_21CollectiveEpilogueFwdINS6_IJS8_SA_S9_EEENS6_IJNS7_ILi1EEESI_SI_EEESC_SE_Li256ELb1ELb1ELb1ELb0EEENS1_36VarlenDynamicPersistentTileSchedulerILi128ELi48ELi256ELi256ELb1ELb1ELb0ELb0ELb1ELb1EEEEEEEEEvNT_6ParamsE --------------------------
	.section	.nv.constant0._ZN7cutlass13device_kernelIN5flash19enable_sm80_to_sm89INS1_16FlashAttnFwdSm80INS1_25CollectiveMainloopFwdSm80ILi8ELi1ELb0EN4cute5tupleIJNS5_1CILi128EEENS7_ILi48EEENS7_ILi256EEEEEELi256ENS_6half_tEfNS_4arch4Sm80ELb0ELb0ELb0ELb1ELb1ELb1ELb1ELb1EEENS1_21CollectiveEpilogueFwdINS6_IJS8_SA_S9_EEENS6_IJNS7_ILi1EEESI_SI_EEESC_SE_Li256ELb1ELb1ELb1ELb0EEENS1_36VarlenDynamicPersistentTileSchedulerILi128ELi48ELi256ELi256ELb1ELb1ELb0ELb0ELb1ELb1EEEEEEEEEvNT_6ParamsE,"a",@progbits
	.sectionflags	@""
	.align	4
.nv.constant0._ZN7cutlass13device_kernelIN5flash19enable_sm80_to_sm89INS1_16FlashAttnFwdSm80INS1_25CollectiveMainloopFwdSm80ILi8ELi1ELb0EN4cute5tupleIJNS5_1CILi128EEENS7_ILi48EEENS7_ILi256EEEEEELi256ENS_6half_tEfNS_4arch4Sm80ELb0ELb0ELb0ELb1ELb1ELb1ELb1ELb1EEENS1_21CollectiveEpilogueFwdINS6_IJS8_SA_S9_EEENS6_IJNS7_ILi1EEESI_SI_EEESC_SE_Li256ELb1ELb1ELb1ELb0EEENS1_36VarlenDynamicPersistentTileSchedulerILi128ELi48ELi256ELi256ELb1ELb1ELb0ELb0ELb1ELb1EEEEEEEEEvNT_6ParamsE:
	.zero		1976


//--------------------- .nv.constant0._ZN7cutlass13device_kernelIN5flash19enable_sm80_to_sm89INS1_16FlashAttnFwdSm80INS1_25CollectiveMainloopFwdSm80ILi8ELi1ELb0EN4cute5tupleIJNS5_1CILi128EEENS7_ILi64EEENS7_ILi256EEEEEELi256ENS_6half_tEfNS_4arch4Sm80ELb0ELb1ELb0ELb0ELb1ELb0ELb1ELb1EEENS1_21CollectiveEpilogueFwdINS6_IJS8_SA_S9_EEENS6_IJNS7_ILi1EEESI_SI_EEESC_SE_Li256ELb0ELb1ELb1ELb0EEENS1_19SingleTileSchedulerILb0ELb1ELb1ELi128EEEEEEEEEvNT_6ParamsE --------------------------
	.section	.nv.constant0._ZN7cutlass13device_kernelIN5flash19enable_sm80_to_sm89INS1_16FlashAttnFwdSm80INS1_25CollectiveMainloopFwdSm80ILi8ELi1ELb0EN4cute5tupleIJNS5_1CILi128EEENS7_ILi64EEENS7_ILi256EEEEEELi256ENS_6half_tEfNS_4arch4Sm80ELb0ELb1ELb0ELb0ELb1ELb0ELb1ELb1EEENS1_21CollectiveEpilogueFwdINS6_IJS8_SA_S9_EEENS6_IJNS7_ILi1EEESI_SI_EEESC_SE_Li256ELb0ELb1ELb1ELb0EEENS1_19SingleTileSchedulerILb0ELb1ELb1ELi128EEEEEEEEEvNT_6ParamsE,"a",@progbits
	.sectionflags	@""
	.align	4
.nv.constant0._ZN7cutlass13device_kernelIN5flash19enable_sm80_to_sm89INS1_16FlashAttnFwdSm80INS1_25CollectiveMainloopFwdSm80ILi8ELi1ELb0EN4cute5tupleIJNS5_1CILi128EEENS7_ILi64EEENS7_ILi256EEEEEELi256ENS_6half_tEfNS_4arch4Sm80ELb0ELb1ELb0ELb0ELb1ELb0ELb1ELb1EEENS1_21CollectiveEpilogueFwdINS6_IJS8_SA_S9_EEENS6_IJNS7_ILi1EEESI_SI_EEESC_SE_Li256ELb0ELb1ELb1ELb0EEENS1_19SingleTileSchedulerILb0ELb1ELb1ELi128EEEEEEEEEvNT_6ParamsE:
	.zero		1944


//--------------------- .nv.constant0._ZN7cutlass13device_kernelIN5flash19enable_sm80_to_sm89INS1_16FlashAttnFwdSm80INS1_25CollectiveMainloopFwdSm80ILi8ELi1ELb0EN4cute5tupleIJNS5_1CILi128EEENS7_ILi64EEENS7_ILi256EEEEEELi256ENS_6half_tEfNS_4arch4Sm80ELb0ELb1ELb0ELb1ELb1ELb0ELb1ELb1EEENS1_21CollectiveEpilogueFwdINS6_IJS8_SA_S9_EEENS6_IJNS7_ILi1EEESI_SI_EEESC_SE_Li256ELb1ELb1ELb1ELb0EEENS1_36VarlenDynamicPersistentTileSchedulerILi128ELi64ELi256ELi256ELb1ELb1ELb0ELb1ELb0ELb1EEEEEEEEEvNT_6ParamsE --------------------------
	.section	.nv.constant0._ZN7cutlass13device_kernelIN5flash19enable_sm80_to_sm89INS1_16FlashAttnFwdSm80INS1_25CollectiveMainloopFwdSm80ILi8ELi1ELb0EN4cute5tupleIJNS5_1CILi128EEENS7_ILi64EEENS7_ILi256EEEEEELi256ENS_6half_tEfNS_4arch4Sm80ELb0ELb1ELb0ELb1ELb1ELb0ELb1ELb1EEENS1_21CollectiveEpilogueFwdINS6_IJS8_SA_S9_EEENS6_IJNS7_ILi1EEESI_SI_EEESC_SE_Li256ELb1ELb1ELb1ELb0EEENS1_36VarlenDynamicPersistentTileSchedulerILi128ELi64ELi256ELi256ELb1ELb1ELb0ELb1ELb0ELb1EEEEEEEEEvNT_6ParamsE,"a",@progbits
	.sectionflags	@""
	.align	4
.nv.constant0._ZN7cutlass13device_kernelIN5flash19enable_sm80_to_sm89INS1_16FlashAttnFwdSm80INS1_25CollectiveMainloopFwdSm80ILi8ELi1ELb0EN4cute5tupleIJNS5_1CILi128EEENS7_ILi64EEENS7_ILi256EEEEEELi256ENS_6half_tEfNS_4arch4Sm80ELb0ELb1ELb0ELb1ELb1ELb0ELb1ELb1EEENS1_21CollectiveEpilogueFwdINS6_IJS8_SA_S9_EEENS6_IJNS7_ILi1EEESI_SI_EEESC_SE_Li256ELb1ELb1ELb1ELb0EEENS1_36VarlenDynamicPersistentTileSchedulerILi128ELi64ELi256ELi256ELb1ELb1ELb0ELb1ELb0ELb1EEEEEEEEEvNT_6ParamsE:
	.zero		1976


//--------------------- .nv.constant0._ZN7cutlass13device_kernelIN5flash19enable_sm80_to_sm89INS1_16FlashAttnFwdSm80INS1_25CollectiveMainloopFwdSm80ILi8ELi1ELb0EN4cute5tupleIJNS5_1CILi128EEENS7_ILi48EEENS7_ILi256EEEEEELi256ENS_6half_tEfNS_4arch4Sm80ELb0ELb1ELb0ELb1ELb1ELb1ELb1ELb1EEENS1_21CollectiveEpilogueFwdINS6_IJS8_SA_S9_EEENS6_IJNS7_ILi1EEESI_SI_EEESC_SE_Li256ELb1ELb1ELb1ELb0EEENS1_36VarlenDynamicPersistentTileSchedulerILi128ELi48ELi256ELi256ELb1ELb1ELb0ELb1ELb0ELb1EEEEEEEEEvNT_6ParamsE --------------------------
	.section	.nv.constant0._ZN7cutlass13device_kernelIN5flash19enable_sm80_to_sm89INS1_16FlashAttnFwdSm80INS1_25CollectiveMainloopFwdSm80ILi8ELi1ELb0EN4cute5tupleIJNS5_1CILi128EEENS7_ILi48EEENS7_ILi256EEEEEELi256ENS_6half_tEfNS_4arch4Sm80ELb0ELb1ELb0ELb1ELb1ELb1ELb1ELb1EEENS1_21CollectiveEpilogueFwdINS6_IJS8_SA_S9_EEENS6_IJNS7_ILi1EEESI_SI_EEESC_SE_Li256ELb1ELb1ELb1ELb0EEENS1_36VarlenDynamicPersistentTileSchedulerILi128ELi48ELi256ELi256ELb1ELb1ELb0ELb1ELb0ELb1EEEEEEEEEvNT_6ParamsE,"a",@progbits
	.sectionflags	@""
	.align	4
.nv.constant0._ZN7cutlass13device_kernelIN5flash19enable_sm80_to_sm89INS1_16FlashAttnFwdSm80INS1_25CollectiveMainloopFwdSm80ILi8ELi1ELb0EN4cute5tupleIJNS5_1CILi128EEENS7_ILi48EEENS7_ILi256EEEEEELi256ENS_6half_tEfNS_4arch4Sm80ELb0ELb1ELb0ELb1ELb1ELb1ELb1ELb1EEENS1_21CollectiveEpilogueFwdINS6_IJS8_SA_S9_EEENS6_IJNS7_ILi1EEESI_SI_EEESC_SE_Li256ELb1ELb1ELb1ELb0EEENS1_36VarlenDynamicPersistentTileSchedulerILi128ELi48ELi256ELi256ELb1ELb1ELb0ELb1ELb0ELb1EEEEEEEEEvNT_6ParamsE:
	.zero		1976


//--------------------- .nv.constant0._ZN7cutlass13device_kernelIN5flash19enable_sm80_to_sm89INS1_16FlashAttnFwdSm80INS1_25CollectiveMainloopFwdSm80ILi8ELi1ELb0EN4cute5tupleIJNS5_1CILi128EEENS7_ILi96EEENS7_ILi256EEEEEELi256ENS_6half_tEfNS_4arch4Sm80ELb1ELb0ELb0ELb0ELb1ELb0ELb1ELb1EEENS1_21CollectiveEpilogueFwdINS6_IJS8_SA_S9_EEENS6_IJNS7_ILi1EEESI_SI_EEESC_SE_Li256ELb0ELb1ELb1ELb0EEENS1_30DynamicPersistentTileSchedulerILi256ELi256ELb1ELb1ELb0EEEEEEEEEvNT_6ParamsE --------------------------
	.section	.nv.constant0._ZN7cutlass13device_kernelIN5flash19enable_sm80_to_sm89INS1_16FlashAttnFwdSm80INS1_25CollectiveMainloopFwdSm80ILi8ELi1ELb0EN4cute5tupleIJNS5_1CILi128EEENS7_ILi96EEENS7_ILi256EEEEEELi256ENS_6half_tEfNS_4arch4Sm80ELb1ELb0ELb0ELb0ELb1ELb0ELb1ELb1EEENS1_21CollectiveEpilogueFwdINS6_IJS8_SA_S9_EEENS6_IJNS7_ILi1EEESI_SI_EEESC_SE_Li256ELb0ELb1ELb1ELb0EEENS1_30DynamicPersistentTileSchedulerILi256ELi256ELb1ELb1ELb0EEEEEEEEEvNT_6ParamsE,"a",@progbits
	.sectionflags	@""
	.align	4
.nv.constant0._ZN7cutlass13device_kernelIN5flash19enable_sm80_to_sm89INS1_16FlashAttnFwdSm80INS1_25CollectiveMainloopFwdSm80ILi8ELi1ELb0EN4cute5tupleIJNS5_1CILi128EEENS7_ILi96EEENS7_ILi256EEEEEELi256ENS_6half_tEfNS_4arch4Sm80ELb1ELb0ELb0ELb0ELb1ELb0ELb1ELb1EEENS1_21CollectiveEpilogueFwdINS6_IJS8_SA_S9_EEENS6_IJNS7_ILi1EEESI_SI_EEESC_SE_Li256ELb0ELb1ELb1ELb0EEENS1_30DynamicPersistentTileSchedulerILi256ELi256ELb1ELb1ELb0EEEEEEEEEvNT_6ParamsE:
	.zero		1960


//--------------------- .nv.constant0._ZN7cutlass13device_kernelIN5flash19enable_sm80_to_sm89INS1_16FlashAttnFwdSm80INS1_25CollectiveMainloopFwdSm80ILi8ELi1ELb0EN4cute5tupleIJNS5_1CILi128EEENS7_ILi64EEENS7_ILi256EEEEEELi256ENS_6half_tEfNS_4arch4Sm80ELb1ELb0ELb0ELb1ELb1ELb0ELb1ELb1EEENS1_21CollectiveEpilogueFwdINS6_IJS8_SA_S9_EEENS6_IJNS7_ILi1EEESI_SI_EEESC_SE_Li256ELb1ELb1ELb1ELb0EEENS1_36VarlenDynamicPersistentTileSchedulerILi128ELi64ELi256ELi256ELb1ELb1ELb0ELb1ELb1ELb1EEEEEEEEEvNT_6ParamsE --------------------------
	.section	.nv.constant0._ZN7cutlass13device_kernelIN5flash19enable_sm80_to_sm89INS1_16FlashAttnFwdSm80INS1_25CollectiveMainloopFwdSm80ILi8ELi1ELb0EN4cute5tupleIJNS5_1CILi128EEENS7_ILi64EEENS7_ILi256EEEEEELi256ENS_6half_tEfNS_4arch4Sm80ELb1ELb0ELb0ELb1ELb1ELb0ELb1ELb1EEENS1_21CollectiveEpilogueFwdINS6_IJS8_SA_S9_EEENS6_IJNS7_ILi1EEESI_SI_EEESC_SE_Li256ELb1ELb1ELb1ELb0EEENS1_36VarlenDynamicPersistentTileSchedulerILi128ELi64ELi256ELi256ELb1ELb1ELb0ELb1ELb1ELb1EEEEEEEEEvNT_6ParamsE,"a",@progbits
	.sectionflags	@""
	.align	4
.nv.constant0._ZN7cutlass13device_kernelIN5flash19enable_sm80_to_sm89INS1_16FlashAttnFwdSm80INS1_25CollectiveMainloopFwdSm80ILi8ELi1ELb0EN4cute5tupleIJNS5_1CILi128EEENS7_ILi64EEENS7_ILi256EEEEEELi256ENS_6half_tEfNS_4arch4Sm80ELb1ELb0ELb0ELb1ELb1ELb0ELb1ELb1EEENS1_21CollectiveEpilogueFwdINS6_IJS8_SA_S9_EEENS6_IJNS7_ILi1EEESI_SI_EEESC_SE_Li256ELb1ELb1ELb1ELb0EEENS1_36VarlenDynamicPersistentTileSchedulerILi128ELi64ELi256ELi256ELb1ELb1ELb0ELb1ELb1ELb1EEEEEEEEEvNT_6ParamsE:
	.zero		1976


//--------------------- .nv.constant0._ZN7cutlass13device_kernelIN5flash19enable_sm80_to_sm89INS1_16FlashAttnFwdSm80INS1_25CollectiveMainloopFwdSm80ILi8ELi1ELb0EN4cute5tupleIJNS5_1CILi128EEENS7_ILi48EEENS7_ILi256EEEEEELi256ENS_6half_tEfNS_4arch4Sm80ELb1ELb0ELb0ELb1ELb1ELb1ELb1ELb1EEENS1_21CollectiveEpilogueFwdINS6_IJS8_SA_S9_EEENS6_IJNS7_ILi1EEESI_SI_EEESC_SE_Li256ELb1ELb1ELb1ELb0EEENS1_36VarlenDynamicPersistentTileSchedulerILi128ELi48ELi256ELi256ELb1ELb1ELb0ELb1ELb1ELb1EEEEEEEEEvNT_6ParamsE --------------------------
	.section	.nv.constant0._ZN7cutlass13device_kernelIN5flash19enable_sm80_to_sm89INS1_16FlashAttnFwdSm80INS1_25CollectiveMainloopFwdSm80ILi8ELi1ELb0EN4cute5tupleIJNS5_1CILi128EEENS7_ILi48EEENS7_ILi256EEEEEELi256ENS_6half_tEfNS_4arch4Sm80ELb1ELb0ELb0ELb1ELb1ELb1ELb1ELb1EEENS1_21CollectiveEpilogueFwdINS6_IJS8_SA_S9_EEENS6_IJNS7_ILi1EEESI_SI_EEESC_SE_Li256ELb1ELb1ELb1ELb0EEENS1_36VarlenDynamicPersistentTileSchedulerILi128ELi48ELi256ELi256ELb1ELb1ELb0ELb1ELb1ELb1EEEEEEEEEvNT_6ParamsE,"a",@progbits
	.sectionflags	@""
	.align	4
.nv.constant0._ZN7cutlass13device_kernelIN5flash19enable_sm80_to_sm89INS1_16FlashAttnFwdSm80INS1_25CollectiveMainloopFwdSm80ILi8ELi1ELb0EN4cute5tupleIJNS5_1CILi128EEENS7_ILi48EEENS7_ILi256EEEEEELi256ENS_6half_tEfNS_4arch4Sm80ELb1ELb0ELb0ELb1ELb1ELb1ELb1ELb1EEENS1_21CollectiveEpilogueFwdINS6_IJS8_SA_S9_EEENS6_IJNS7_ILi1EEESI_SI_EEESC_SE_Li256ELb1ELb1ELb1ELb0EEENS1_36VarlenDynamicPersistentTileSchedulerILi128ELi48ELi256ELi256ELb1ELb1ELb0ELb1ELb1ELb1EEEEEEEEEvNT_6ParamsE:
	.zero		1976


//--------------------- SYMBOLS --------------------------

	.type		.nv.reservedSmem.offset0,@object
	.size		.nv.reservedSmem.offset0,0x4
